//
// Generated by NVIDIA NVVM Compiler
//
// Compiler Build ID: CL-36424714
// Cuda compilation tools, release 13.0, V13.0.88
// Based on NVVM 20.0.0
//

.version 9.0
.target sm_100
.address_size 64

	// .globl	_Z6phase1Pii
.const .align 4 .u32 d_vtx_num;
.const .align 4 .u32 d_mtx_size;
.const .align 4 .u32 d_blk_fac;
.extern .shared .align 16 .b8 s_mem[];

.visible .entry _Z6phase1Pii(
	.param .u64 .ptr .align 1 _Z6phase1Pii_param_0,
	.param .u32 _Z6phase1Pii_param_1
)
{
	.reg .pred 	%p<39>;
	.reg .b32 	%r<228>;
	.reg .b64 	%rd<5>;

	ld.param.u64 	%rd2, [_Z6phase1Pii_param_0];
	ld.param.u32 	%r99, [_Z6phase1Pii_param_1];
	cvta.to.global.u64 	%rd3, %rd2;
	mov.u32 	%r1, %tid.x;
	mov.u32 	%r100, %tid.y;
	ld.const.u32 	%r2, [d_blk_fac];
	mul.lo.s32 	%r3, %r2, %r100;
	add.s32 	%r101, %r3, %r1;
	mul.lo.s32 	%r102, %r2, %r99;
	add.s32 	%r103, %r102, %r100;
	add.s32 	%r104, %r102, %r1;
	ld.const.u32 	%r105, [d_mtx_size];
	mad.lo.s32 	%r106, %r103, %r105, %r104;
	mul.wide.s32 	%rd4, %r106, 4;
	add.s64 	%rd1, %rd3, %rd4;
	ld.global.u32 	%r227, [%rd1];
	shl.b32 	%r107, %r101, 2;
	mov.u32 	%r108, s_mem;
	add.s32 	%r5, %r108, %r107;
	st.shared.u32 	[%r5], %r227;
	setp.lt.s32 	%p1, %r2, 1;
	@%p1 bra 	$L__BB0_73;
	and.b32  	%r6, %r2, 31;
	setp.lt.u32 	%p2, %r2, 32;
	mov.b32 	%r222, 0;
	@%p2 bra 	$L__BB0_68;
	and.b32  	%r222, %r2, 2147483616;
	neg.s32 	%r219, %r222;
	shl.b32 	%r110, %r1, 2;
	add.s32 	%r218, %r108, %r110;
	shl.b32 	%r10, %r2, 7;
	shl.b32 	%r112, %r3, 2;
	add.s32 	%r113, %r112, %r108;
	add.s32 	%r217, %r113, 64;
	shl.b32 	%r12, %r2, 2;
$L__BB0_3:
	.pragma "nounroll";
	bar.sync 	0;
	ld.shared.u32 	%r114, [%r217+-64];
	ld.shared.u32 	%r115, [%r218];
	add.s32 	%r16, %r115, %r114;
	ld.shared.u32 	%r116, [%r5];
	setp.ge.s32 	%p3, %r16, %r116;
	@%p3 bra 	$L__BB0_5;
	st.shared.u32 	[%r5], %r16;
$L__BB0_5:
	bar.sync 	0;
	ld.shared.u32 	%r117, [%r217+-60];
	add.s32 	%r17, %r218, %r12;
	ld.shared.u32 	%r118, [%r17];
	add.s32 	%r18, %r118, %r117;
	ld.shared.u32 	%r119, [%r5];
	setp.ge.s32 	%p4, %r18, %r119;
	@%p4 bra 	$L__BB0_7;
	st.shared.u32 	[%r5], %r18;
$L__BB0_7:
	bar.sync 	0;
	ld.shared.u32 	%r120, [%r217+-56];
	add.s32 	%r19, %r17, %r12;
	ld.shared.u32 	%r121, [%r19];
	add.s32 	%r20, %r121, %r120;
	ld.shared.u32 	%r122, [%r5];
	setp.ge.s32 	%p5, %r20, %r122;
	@%p5 bra 	$L__BB0_9;
	st.shared.u32 	[%r5], %r20;
$L__BB0_9:
	bar.sync 	0;
	ld.shared.u32 	%r123, [%r217+-52];
	add.s32 	%r21, %r19, %r12;
	ld.shared.u32 	%r124, [%r21];
	add.s32 	%r22, %r124, %r123;
	ld.shared.u32 	%r125, [%r5];
	setp.ge.s32 	%p6, %r22, %r125;
	@%p6 bra 	$L__BB0_11;
	st.shared.u32 	[%r5], %r22;
$L__BB0_11:
	bar.sync 	0;
	ld.shared.u32 	%r126, [%r217+-48];
	add.s32 	%r23, %r21, %r12;
	ld.shared.u32 	%r127, [%r23];
	add.s32 	%r24, %r127, %r126;
	ld.shared.u32 	%r128, [%r5];
	setp.ge.s32 	%p7, %r24, %r128;
	@%p7 bra 	$L__BB0_13;
	st.shared.u32 	[%r5], %r24;
$L__BB0_13:
	bar.sync 	0;
	ld.shared.u32 	%r129, [%r217+-44];
	add.s32 	%r25, %r23, %r12;
	ld.shared.u32 	%r130, [%r25];
	add.s32 	%r26, %r130, %r129;
	ld.shared.u32 	%r131, [%r5];
	setp.ge.s32 	%p8, %r26, %r131;
	@%p8 bra 	$L__BB0_15;
	st.shared.u32 	[%r5], %r26;
$L__BB0_15:
	bar.sync 	0;
	ld.shared.u32 	%r132, [%r217+-40];
	add.s32 	%r27, %r25, %r12;
	ld.shared.u32 	%r133, [%r27];
	add.s32 	%r28, %r133, %r132;
	ld.shared.u32 	%r134, [%r5];
	setp.ge.s32 	%p9, %r28, %r134;
	@%p9 bra 	$L__BB0_17;
	st.shared.u32 	[%r5], %r28;
$L__BB0_17:
	bar.sync 	0;
	ld.shared.u32 	%r135, [%r217+-36];
	add.s32 	%r29, %r27, %r12;
	ld.shared.u32 	%r136, [%r29];
	add.s32 	%r30, %r136, %r135;
	ld.shared.u32 	%r137, [%r5];
	setp.ge.s32 	%p10, %r30, %r137;
	@%p10 bra 	$L__BB0_19;
	st.shared.u32 	[%r5], %r30;
$L__BB0_19:
	bar.sync 	0;
	ld.shared.u32 	%r138, [%r217+-32];
	add.s32 	%r31, %r29, %r12;
	ld.shared.u32 	%r139, [%r31];
	add.s32 	%r32, %r139, %r138;
	ld.shared.u32 	%r140, [%r5];
	setp.ge.s32 	%p11, %r32, %r140;
	@%p11 bra 	$L__BB0_21;
	st.shared.u32 	[%r5], %r32;
$L__BB0_21:
	bar.sync 	0;
	ld.shared.u32 	%r141, [%r217+-28];
	add.s32 	%r33, %r31, %r12;
	ld.shared.u32 	%r142, [%r33];
	add.s32 	%r34, %r142, %r141;
	ld.shared.u32 	%r143, [%r5];
	setp.ge.s32 	%p12, %r34, %r143;
	@%p12 bra 	$L__BB0_23;
	st.shared.u32 	[%r5], %r34;
$L__BB0_23:
	bar.sync 	0;
	ld.shared.u32 	%r144, [%r217+-24];
	add.s32 	%r35, %r33, %r12;
	ld.shared.u32 	%r145, [%r35];
	add.s32 	%r36, %r145, %r144;
	ld.shared.u32 	%r146, [%r5];
	setp.ge.s32 	%p13, %r36, %r146;
	@%p13 bra 	$L__BB0_25;
	st.shared.u32 	[%r5], %r36;
$L__BB0_25:
	bar.sync 	0;
	ld.shared.u32 	%r147, [%r217+-20];
	add.s32 	%r37, %r35, %r12;
	ld.shared.u32 	%r148, [%r37];
	add.s32 	%r38, %r148, %r147;
	ld.shared.u32 	%r149, [%r5];
	setp.ge.s32 	%p14, %r38, %r149;
	@%p14 bra 	$L__BB0_27;
	st.shared.u32 	[%r5], %r38;
$L__BB0_27:
	bar.sync 	0;
	ld.shared.u32 	%r150, [%r217+-16];
	add.s32 	%r39, %r37, %r12;
	ld.shared.u32 	%r151, [%r39];
	add.s32 	%r40, %r151, %r150;
	ld.shared.u32 	%r152, [%r5];
	setp.ge.s32 	%p15, %r40, %r152;
	@%p15 bra 	$L__BB0_29;
	st.shared.u32 	[%r5], %r40;
$L__BB0_29:
	bar.sync 	0;
	ld.shared.u32 	%r153, [%r217+-12];
	add.s32 	%r41, %r39, %r12;
	ld.shared.u32 	%r154, [%r41];
	add.s32 	%r42, %r154, %r153;
	ld.shared.u32 	%r155, [%r5];
	setp.ge.s32 	%p16, %r42, %r155;
	@%p16 bra 	$L__BB0_31;
	st.shared.u32 	[%r5], %r42;
$L__BB0_31:
	bar.sync 	0;
	ld.shared.u32 	%r156, [%r217+-8];
	add.s32 	%r43, %r41, %r12;
	ld.shared.u32 	%r157, [%r43];
	add.s32 	%r44, %r157, %r156;
	ld.shared.u32 	%r158, [%r5];
	setp.ge.s32 	%p17, %r44, %r158;
	@%p17 bra 	$L__BB0_33;
	st.shared.u32 	[%r5], %r44;
$L__BB0_33:
	bar.sync 	0;
	ld.shared.u32 	%r159, [%r217+-4];
	add.s32 	%r45, %r43, %r12;
	ld.shared.u32 	%r160, [%r45];
	add.s32 	%r46, %r160, %r159;
	ld.shared.u32 	%r161, [%r5];
	setp.ge.s32 	%p18, %r46, %r161;
	@%p18 bra 	$L__BB0_35;
	st.shared.u32 	[%r5], %r46;
$L__BB0_35:
	bar.sync 	0;
	ld.shared.u32 	%r162, [%r217];
	add.s32 	%r47, %r45, %r12;
	ld.shared.u32 	%r163, [%r47];
	add.s32 	%r48, %r163, %r162;
	ld.shared.u32 	%r164, [%r5];
	setp.ge.s32 	%p19, %r48, %r164;
	@%p19 bra 	$L__BB0_37;
	st.shared.u32 	[%r5], %r48;
$L__BB0_37:
	bar.sync 	0;
	ld.shared.u32 	%r165, [%r217+4];
	add.s32 	%r49, %r47, %r12;
	ld.shared.u32 	%r166, [%r49];
	add.s32 	%r50, %r166, %r165;
	ld.shared.u32 	%r167, [%r5];
	setp.ge.s32 	%p20, %r50, %r167;
	@%p20 bra 	$L__BB0_39;
	st.shared.u32 	[%r5], %r50;
$L__BB0_39:
	bar.sync 	0;
	ld.shared.u32 	%r168, [%r217+8];
	add.s32 	%r51, %r49, %r12;
	ld.shared.u32 	%r169, [%r51];
	add.s32 	%r52, %r169, %r168;
	ld.shared.u32 	%r170, [%r5];
	setp.ge.s32 	%p21, %r52, %r170;
	@%p21 bra 	$L__BB0_41;
	st.shared.u32 	[%r5], %r52;
$L__BB0_41:
	bar.sync 	0;
	ld.shared.u32 	%r171, [%r217+12];
	add.s32 	%r53, %r51, %r12;
	ld.shared.u32 	%r172, [%r53];
	add.s32 	%r54, %r172, %r171;
	ld.shared.u32 	%r173, [%r5];
	setp.ge.s32 	%p22, %r54, %r173;
	@%p22 bra 	$L__BB0_43;
	st.shared.u32 	[%r5], %r54;
$L__BB0_43:
	bar.sync 	0;
	ld.shared.u32 	%r174, [%r217+16];
	add.s32 	%r55, %r53, %r12;
	ld.shared.u32 	%r175, [%r55];
	add.s32 	%r56, %r175, %r174;
	ld.shared.u32 	%r176, [%r5];
	setp.ge.s32 	%p23, %r56, %r176;
	@%p23 bra 	$L__BB0_45;
	st.shared.u32 	[%r5], %r56;
$L__BB0_45:
	bar.sync 	0;
	ld.shared.u32 	%r177, [%r217+20];
	add.s32 	%r57, %r55, %r12;
	ld.shared.u32 	%r178, [%r57];
	add.s32 	%r58, %r178, %r177;
	ld.shared.u32 	%r179, [%r5];
	setp.ge.s32 	%p24, %r58, %r179;
	@%p24 bra 	$L__BB0_47;
	st.shared.u32 	[%r5], %r58;
$L__BB0_47:
	bar.sync 	0;
	ld.shared.u32 	%r180, [%r217+24];
	add.s32 	%r59, %r57, %r12;
	ld.shared.u32 	%r181, [%r59];
	add.s32 	%r60, %r181, %r180;
	ld.shared.u32 	%r182, [%r5];
	setp.ge.s32 	%p25, %r60, %r182;
	@%p25 bra 	$L__BB0_49;
	st.shared.u32 	[%r5], %r60;
$L__BB0_49:
	bar.sync 	0;
	ld.shared.u32 	%r183, [%r217+28];
	add.s32 	%r61, %r59, %r12;
	ld.shared.u32 	%r184, [%r61];
	add.s32 	%r62, %r184, %r183;
	ld.shared.u32 	%r185, [%r5];
	setp.ge.s32 	%p26, %r62, %r185;
	@%p26 bra 	$L__BB0_51;
	st.shared.u32 	[%r5], %r62;
$L__BB0_51:
	bar.sync 	0;
	ld.shared.u32 	%r186, [%r217+32];
	add.s32 	%r63, %r61, %r12;
	ld.shared.u32 	%r187, [%r63];
	add.s32 	%r64, %r187, %r186;
	ld.shared.u32 	%r188, [%r5];
	setp.ge.s32 	%p27, %r64, %r188;
	@%p27 bra 	$L__BB0_53;
	st.shared.u32 	[%r5], %r64;
$L__BB0_53:
	bar.sync 	0;
	ld.shared.u32 	%r189, [%r217+36];
	add.s32 	%r65, %r63, %r12;
	ld.shared.u32 	%r190, [%r65];
	add.s32 	%r66, %r190, %r189;
	ld.shared.u32 	%r191, [%r5];
	setp.ge.s32 	%p28, %r66, %r191;
	@%p28 bra 	$L__BB0_55;
	st.shared.u32 	[%r5], %r66;
$L__BB0_55:
	bar.sync 	0;
	ld.shared.u32 	%r192, [%r217+40];
	add.s32 	%r67, %r65, %r12;
	ld.shared.u32 	%r193, [%r67];
	add.s32 	%r68, %r193, %r192;
	ld.shared.u32 	%r194, [%r5];
	setp.ge.s32 	%p29, %r68, %r194;
	@%p29 bra 	$L__BB0_57;
	st.shared.u32 	[%r5], %r68;
$L__BB0_57:
	bar.sync 	0;
	ld.shared.u32 	%r195, [%r217+44];
	add.s32 	%r69, %r67, %r12;
	ld.shared.u32 	%r196, [%r69];
	add.s32 	%r70, %r196, %r195;
	ld.shared.u32 	%r197, [%r5];
	setp.ge.s32 	%p30, %r70, %r197;
	@%p30 bra 	$L__BB0_59;
	st.shared.u32 	[%r5], %r70;
$L__BB0_59:
	bar.sync 	0;
	ld.shared.u32 	%r198, [%r217+48];
	add.s32 	%r71, %r69, %r12;
	ld.shared.u32 	%r199, [%r71];
	add.s32 	%r72, %r199, %r198;
	ld.shared.u32 	%r200, [%r5];
	setp.ge.s32 	%p31, %r72, %r200;
	@%p31 bra 	$L__BB0_61;
	st.shared.u32 	[%r5], %r72;
$L__BB0_61:
	bar.sync 	0;
	ld.shared.u32 	%r201, [%r217+52];
	add.s32 	%r73, %r71, %r12;
	ld.shared.u32 	%r202, [%r73];
	add.s32 	%r74, %r202, %r201;
	ld.shared.u32 	%r203, [%r5];
	setp.ge.s32 	%p32, %r74, %r203;
	@%p32 bra 	$L__BB0_63;
	st.shared.u32 	[%r5], %r74;
$L__BB0_63:
	bar.sync 	0;
	ld.shared.u32 	%r204, [%r217+56];
	add.s32 	%r75, %r73, %r12;
	ld.shared.u32 	%r205, [%r75];
	add.s32 	%r76, %r205, %r204;
	ld.shared.u32 	%r206, [%r5];
	setp.ge.s32 	%p33, %r76, %r206;
	@%p33 bra 	$L__BB0_65;
	st.shared.u32 	[%r5], %r76;
$L__BB0_65:
	bar.sync 	0;
	ld.shared.u32 	%r207, [%r217+60];
	add.s32 	%r208, %r75, %r12;
	ld.shared.u32 	%r209, [%r208];
	add.s32 	%r77, %r209, %r207;
	ld.shared.u32 	%r227, [%r5];
	setp.ge.s32 	%p34, %r77, %r227;
	@%p34 bra 	$L__BB0_67;
	st.shared.u32 	[%r5], %r77;
	mov.u32 	%r227, %r77;
$L__BB0_67:
	add.s32 	%r219, %r219, 32;
	add.s32 	%r218, %r218, %r10;
	add.s32 	%r217, %r217, 128;
	setp.ne.s32 	%p35, %r219, 0;
	@%p35 bra 	$L__BB0_3;
$L__BB0_68:
	setp.eq.s32 	%p36, %r6, 0;
	@%p36 bra 	$L__BB0_73;
	mad.lo.s32 	%r210, %r222, %r2, %r1;
	shl.b32 	%r211, %r210, 2;
	add.s32 	%r225, %r108, %r211;
	shl.b32 	%r86, %r2, 2;
	add.s32 	%r213, %r222, %r3;
	shl.b32 	%r214, %r213, 2;
	add.s32 	%r224, %r108, %r214;
	neg.s32 	%r223, %r6;
$L__BB0_70:
	.pragma "nounroll";
	bar.sync 	0;
	ld.shared.u32 	%r215, [%r224];
	ld.shared.u32 	%r216, [%r225];
	add.s32 	%r92, %r216, %r215;
	ld.shared.u32 	%r227, [%r5];
	setp.ge.s32 	%p37, %r92, %r227;
	@%p37 bra 	$L__BB0_72;
	st.shared.u32 	[%r5], %r92;
	mov.u32 	%r227, %r92;
$L__BB0_72:
	add.s32 	%r225, %r225, %r86;
	add.s32 	%r224, %r224, 4;
	add.s32 	%r223, %r223, 1;
	setp.ne.s32 	%p38, %r223, 0;
	@%p38 bra 	$L__BB0_70;
$L__BB0_73:
	st.global.u32 	[%rd1], %r227;
	ret;

}
	// .globl	_Z6phase2Pii
.visible .entry _Z6phase2Pii(
	.param .u64 .ptr .align 1 _Z6phase2Pii_param_0,
	.param .u32 _Z6phase2Pii_param_1
)
{
	.reg .pred 	%p<42>;
	.reg .b32 	%r<249>;
	.reg .b64 	%rd<7>;

	ld.param.u64 	%rd2, [_Z6phase2Pii_param_0];
	ld.param.u32 	%r100, [_Z6phase2Pii_param_1];
	mov.u32 	%r1, %tid.x;
	mov.u32 	%r2, %tid.y;
	ld.const.u32 	%r3, [d_blk_fac];
	mul.lo.s32 	%r4, %r3, %r2;
	mul.lo.s32 	%r5, %r3, %r3;
	mov.u32 	%r101, %ctaid.x;
	setp.ne.s32 	%p1, %r101, 0;
	@%p1 bra 	$L__BB1_2;
	mov.u32 	%r106, %ctaid.y;
	setp.ge.u32 	%p3, %r106, %r100;
	selp.u32 	%r107, 1, 0, %p3;
	add.s32 	%r239, %r106, %r107;
	mov.b32 	%r241, 0;
	mov.u32 	%r238, %r100;
	mov.u32 	%r240, %r5;
	bra.uni 	$L__BB1_3;
$L__BB1_2:
	mov.u32 	%r103, %ctaid.y;
	setp.ge.u32 	%p2, %r103, %r100;
	selp.u32 	%r104, 1, 0, %p2;
	add.s32 	%r238, %r103, %r104;
	mov.b32 	%r240, 0;
	mov.u32 	%r239, %r100;
	mov.u32 	%r241, %r5;
$L__BB1_3:
	cvta.to.global.u64 	%rd3, %rd2;
	mad.lo.s32 	%r108, %r3, %r239, %r1;
	mad.lo.s32 	%r109, %r3, %r238, %r2;
	ld.const.u32 	%r110, [d_mtx_size];
	mad.lo.s32 	%r111, %r110, %r109, %r108;
	mul.wide.s32 	%rd4, %r111, 4;
	add.s64 	%rd1, %rd3, %rd4;
	ld.global.u32 	%r112, [%rd1];
	add.s32 	%r113, %r4, %r1;
	shl.b32 	%r114, %r113, 2;
	mov.u32 	%r115, s_mem;
	add.s32 	%r12, %r115, %r114;
	st.shared.u32 	[%r12], %r112;
	mul.lo.s32 	%r116, %r3, %r100;
	add.s32 	%r117, %r116, %r2;
	add.s32 	%r118, %r116, %r1;
	mad.lo.s32 	%r119, %r117, %r110, %r118;
	mul.wide.s32 	%rd5, %r119, 4;
	add.s64 	%rd6, %rd3, %rd5;
	ld.global.u32 	%r120, [%rd6];
	shl.b32 	%r121, %r5, 2;
	add.s32 	%r122, %r12, %r121;
	st.shared.u32 	[%r122], %r120;
	setp.lt.s32 	%p4, %r3, 1;
	@%p4 bra 	$L__BB1_76;
	and.b32  	%r13, %r3, 31;
	setp.lt.u32 	%p5, %r3, 32;
	mov.b32 	%r245, 0;
	@%p5 bra 	$L__BB1_71;
	and.b32  	%r245, %r3, 2147483616;
	neg.s32 	%r244, %r245;
	add.s32 	%r124, %r1, %r241;
	shl.b32 	%r125, %r124, 2;
	add.s32 	%r243, %r115, %r125;
	shl.b32 	%r17, %r3, 7;
	add.s32 	%r127, %r240, %r4;
	shl.b32 	%r128, %r127, 2;
	add.s32 	%r129, %r128, %r115;
	add.s32 	%r242, %r129, 64;
	shl.b32 	%r19, %r3, 2;
$L__BB1_6:
	.pragma "nounroll";
	bar.sync 	0;
	ld.shared.u32 	%r130, [%r242+-64];
	ld.shared.u32 	%r131, [%r243];
	add.s32 	%r23, %r131, %r130;
	ld.shared.u32 	%r132, [%r12];
	setp.ge.s32 	%p6, %r23, %r132;
	@%p6 bra 	$L__BB1_8;
	st.shared.u32 	[%r12], %r23;
$L__BB1_8:
	bar.sync 	0;
	ld.shared.u32 	%r133, [%r242+-60];
	add.s32 	%r24, %r243, %r19;
	ld.shared.u32 	%r134, [%r24];
	add.s32 	%r25, %r134, %r133;
	ld.shared.u32 	%r135, [%r12];
	setp.ge.s32 	%p7, %r25, %r135;
	@%p7 bra 	$L__BB1_10;
	st.shared.u32 	[%r12], %r25;
$L__BB1_10:
	bar.sync 	0;
	ld.shared.u32 	%r136, [%r242+-56];
	add.s32 	%r26, %r24, %r19;
	ld.shared.u32 	%r137, [%r26];
	add.s32 	%r27, %r137, %r136;
	ld.shared.u32 	%r138, [%r12];
	setp.ge.s32 	%p8, %r27, %r138;
	@%p8 bra 	$L__BB1_12;
	st.shared.u32 	[%r12], %r27;
$L__BB1_12:
	bar.sync 	0;
	ld.shared.u32 	%r139, [%r242+-52];
	add.s32 	%r28, %r26, %r19;
	ld.shared.u32 	%r140, [%r28];
	add.s32 	%r29, %r140, %r139;
	ld.shared.u32 	%r141, [%r12];
	setp.ge.s32 	%p9, %r29, %r141;
	@%p9 bra 	$L__BB1_14;
	st.shared.u32 	[%r12], %r29;
$L__BB1_14:
	bar.sync 	0;
	ld.shared.u32 	%r142, [%r242+-48];
	add.s32 	%r30, %r28, %r19;
	ld.shared.u32 	%r143, [%r30];
	add.s32 	%r31, %r143, %r142;
	ld.shared.u32 	%r144, [%r12];
	setp.ge.s32 	%p10, %r31, %r144;
	@%p10 bra 	$L__BB1_16;
	st.shared.u32 	[%r12], %r31;
$L__BB1_16:
	bar.sync 	0;
	ld.shared.u32 	%r145, [%r242+-44];
	add.s32 	%r32, %r30, %r19;
	ld.shared.u32 	%r146, [%r32];
	add.s32 	%r33, %r146, %r145;
	ld.shared.u32 	%r147, [%r12];
	setp.ge.s32 	%p11, %r33, %r147;
	@%p11 bra 	$L__BB1_18;
	st.shared.u32 	[%r12], %r33;
$L__BB1_18:
	bar.sync 	0;
	ld.shared.u32 	%r148, [%r242+-40];
	add.s32 	%r34, %r32, %r19;
	ld.shared.u32 	%r149, [%r34];
	add.s32 	%r35, %r149, %r148;
	ld.shared.u32 	%r150, [%r12];
	setp.ge.s32 	%p12, %r35, %r150;
	@%p12 bra 	$L__BB1_20;
	st.shared.u32 	[%r12], %r35;
$L__BB1_20:
	bar.sync 	0;
	ld.shared.u32 	%r151, [%r242+-36];
	add.s32 	%r36, %r34, %r19;
	ld.shared.u32 	%r152, [%r36];
	add.s32 	%r37, %r152, %r151;
	ld.shared.u32 	%r153, [%r12];
	setp.ge.s32 	%p13, %r37, %r153;
	@%p13 bra 	$L__BB1_22;
	st.shared.u32 	[%r12], %r37;
$L__BB1_22:
	bar.sync 	0;
	ld.shared.u32 	%r154, [%r242+-32];
	add.s32 	%r38, %r36, %r19;
	ld.shared.u32 	%r155, [%r38];
	add.s32 	%r39, %r155, %r154;
	ld.shared.u32 	%r156, [%r12];
	setp.ge.s32 	%p14, %r39, %r156;
	@%p14 bra 	$L__BB1_24;
	st.shared.u32 	[%r12], %r39;
$L__BB1_24:
	bar.sync 	0;
	ld.shared.u32 	%r157, [%r242+-28];
	add.s32 	%r40, %r38, %r19;
	ld.shared.u32 	%r158, [%r40];
	add.s32 	%r41, %r158, %r157;
	ld.shared.u32 	%r159, [%r12];
	setp.ge.s32 	%p15, %r41, %r159;
	@%p15 bra 	$L__BB1_26;
	st.shared.u32 	[%r12], %r41;
$L__BB1_26:
	bar.sync 	0;
	ld.shared.u32 	%r160, [%r242+-24];
	add.s32 	%r42, %r40, %r19;
	ld.shared.u32 	%r161, [%r42];
	add.s32 	%r43, %r161, %r160;
	ld.shared.u32 	%r162, [%r12];
	setp.ge.s32 	%p16, %r43, %r162;
	@%p16 bra 	$L__BB1_28;
	st.shared.u32 	[%r12], %r43;
$L__BB1_28:
	bar.sync 	0;
	ld.shared.u32 	%r163, [%r242+-20];
	add.s32 	%r44, %r42, %r19;
	ld.shared.u32 	%r164, [%r44];
	add.s32 	%r45, %r164, %r163;
	ld.shared.u32 	%r165, [%r12];
	setp.ge.s32 	%p17, %r45, %r165;
	@%p17 bra 	$L__BB1_30;
	st.shared.u32 	[%r12], %r45;
$L__BB1_30:
	bar.sync 	0;
	ld.shared.u32 	%r166, [%r242+-16];
	add.s32 	%r46, %r44, %r19;
	ld.shared.u32 	%r167, [%r46];
	add.s32 	%r47, %r167, %r166;
	ld.shared.u32 	%r168, [%r12];
	setp.ge.s32 	%p18, %r47, %r168;
	@%p18 bra 	$L__BB1_32;
	st.shared.u32 	[%r12], %r47;
$L__BB1_32:
	bar.sync 	0;
	ld.shared.u32 	%r169, [%r242+-12];
	add.s32 	%r48, %r46, %r19;
	ld.shared.u32 	%r170, [%r48];
	add.s32 	%r49, %r170, %r169;
	ld.shared.u32 	%r171, [%r12];
	setp.ge.s32 	%p19, %r49, %r171;
	@%p19 bra 	$L__BB1_34;
	st.shared.u32 	[%r12], %r49;
$L__BB1_34:
	bar.sync 	0;
	ld.shared.u32 	%r172, [%r242+-8];
	add.s32 	%r50, %r48, %r19;
	ld.shared.u32 	%r173, [%r50];
	add.s32 	%r51, %r173, %r172;
	ld.shared.u32 	%r174, [%r12];
	setp.ge.s32 	%p20, %r51, %r174;
	@%p20 bra 	$L__BB1_36;
	st.shared.u32 	[%r12], %r51;
$L__BB1_36:
	bar.sync 	0;
	ld.shared.u32 	%r175, [%r242+-4];
	add.s32 	%r52, %r50, %r19;
	ld.shared.u32 	%r176, [%r52];
	add.s32 	%r53, %r176, %r175;
	ld.shared.u32 	%r177, [%r12];
	setp.ge.s32 	%p21, %r53, %r177;
	@%p21 bra 	$L__BB1_38;
	st.shared.u32 	[%r12], %r53;
$L__BB1_38:
	bar.sync 	0;
	ld.shared.u32 	%r178, [%r242];
	add.s32 	%r54, %r52, %r19;
	ld.shared.u32 	%r179, [%r54];
	add.s32 	%r55, %r179, %r178;
	ld.shared.u32 	%r180, [%r12];
	setp.ge.s32 	%p22, %r55, %r180;
	@%p22 bra 	$L__BB1_40;
	st.shared.u32 	[%r12], %r55;
$L__BB1_40:
	bar.sync 	0;
	ld.shared.u32 	%r181, [%r242+4];
	add.s32 	%r56, %r54, %r19;
	ld.shared.u32 	%r182, [%r56];
	add.s32 	%r57, %r182, %r181;
	ld.shared.u32 	%r183, [%r12];
	setp.ge.s32 	%p23, %r57, %r183;
	@%p23 bra 	$L__BB1_42;
	st.shared.u32 	[%r12], %r57;
$L__BB1_42:
	bar.sync 	0;
	ld.shared.u32 	%r184, [%r242+8];
	add.s32 	%r58, %r56, %r19;
	ld.shared.u32 	%r185, [%r58];
	add.s32 	%r59, %r185, %r184;
	ld.shared.u32 	%r186, [%r12];
	setp.ge.s32 	%p24, %r59, %r186;
	@%p24 bra 	$L__BB1_44;
	st.shared.u32 	[%r12], %r59;
$L__BB1_44:
	bar.sync 	0;
	ld.shared.u32 	%r187, [%r242+12];
	add.s32 	%r60, %r58, %r19;
	ld.shared.u32 	%r188, [%r60];
	add.s32 	%r61, %r188, %r187;
	ld.shared.u32 	%r189, [%r12];
	setp.ge.s32 	%p25, %r61, %r189;
	@%p25 bra 	$L__BB1_46;
	st.shared.u32 	[%r12], %r61;
$L__BB1_46:
	bar.sync 	0;
	ld.shared.u32 	%r190, [%r242+16];
	add.s32 	%r62, %r60, %r19;
	ld.shared.u32 	%r191, [%r62];
	add.s32 	%r63, %r191, %r190;
	ld.shared.u32 	%r192, [%r12];
	setp.ge.s32 	%p26, %r63, %r192;
	@%p26 bra 	$L__BB1_48;
	st.shared.u32 	[%r12], %r63;
$L__BB1_48:
	bar.sync 	0;
	ld.shared.u32 	%r193, [%r242+20];
	add.s32 	%r64, %r62, %r19;
	ld.shared.u32 	%r194, [%r64];
	add.s32 	%r65, %r194, %r193;
	ld.shared.u32 	%r195, [%r12];
	setp.ge.s32 	%p27, %r65, %r195;
	@%p27 bra 	$L__BB1_50;
	st.shared.u32 	[%r12], %r65;
$L__BB1_50:
	bar.sync 	0;
	ld.shared.u32 	%r196, [%r242+24];
	add.s32 	%r66, %r64, %r19;
	ld.shared.u32 	%r197, [%r66];
	add.s32 	%r67, %r197, %r196;
	ld.shared.u32 	%r198, [%r12];
	setp.ge.s32 	%p28, %r67, %r198;
	@%p28 bra 	$L__BB1_52;
	st.shared.u32 	[%r12], %r67;
$L__BB1_52:
	bar.sync 	0;
	ld.shared.u32 	%r199, [%r242+28];
	add.s32 	%r68, %r66, %r19;
	ld.shared.u32 	%r200, [%r68];
	add.s32 	%r69, %r200, %r199;
	ld.shared.u32 	%r201, [%r12];
	setp.ge.s32 	%p29, %r69, %r201;
	@%p29 bra 	$L__BB1_54;
	st.shared.u32 	[%r12], %r69;
$L__BB1_54:
	bar.sync 	0;
	ld.shared.u32 	%r202, [%r242+32];
	add.s32 	%r70, %r68, %r19;
	ld.shared.u32 	%r203, [%r70];
	add.s32 	%r71, %r203, %r202;
	ld.shared.u32 	%r204, [%r12];
	setp.ge.s32 	%p30, %r71, %r204;
	@%p30 bra 	$L__BB1_56;
	st.shared.u32 	[%r12], %r71;
$L__BB1_56:
	bar.sync 	0;
	ld.shared.u32 	%r205, [%r242+36];
	add.s32 	%r72, %r70, %r19;
	ld.shared.u32 	%r206, [%r72];
	add.s32 	%r73, %r206, %r205;
	ld.shared.u32 	%r207, [%r12];
	setp.ge.s32 	%p31, %r73, %r207;
	@%p31 bra 	$L__BB1_58;
	st.shared.u32 	[%r12], %r73;
$L__BB1_58:
	bar.sync 	0;
	ld.shared.u32 	%r208, [%r242+40];
	add.s32 	%r74, %r72, %r19;
	ld.shared.u32 	%r209, [%r74];
	add.s32 	%r75, %r209, %r208;
	ld.shared.u32 	%r210, [%r12];
	setp.ge.s32 	%p32, %r75, %r210;
	@%p32 bra 	$L__BB1_60;
	st.shared.u32 	[%r12], %r75;
$L__BB1_60:
	bar.sync 	0;
	ld.shared.u32 	%r211, [%r242+44];
	add.s32 	%r76, %r74, %r19;
	ld.shared.u32 	%r212, [%r76];
	add.s32 	%r77, %r212, %r211;
	ld.shared.u32 	%r213, [%r12];
	setp.ge.s32 	%p33, %r77, %r213;
	@%p33 bra 	$L__BB1_62;
	st.shared.u32 	[%r12], %r77;
$L__BB1_62:
	bar.sync 	0;
	ld.shared.u32 	%r214, [%r242+48];
	add.s32 	%r78, %r76, %r19;
	ld.shared.u32 	%r215, [%r78];
	add.s32 	%r79, %r215, %r214;
	ld.shared.u32 	%r216, [%r12];
	setp.ge.s32 	%p34, %r79, %r216;
	@%p34 bra 	$L__BB1_64;
	st.shared.u32 	[%r12], %r79;
$L__BB1_64:
	bar.sync 	0;
	ld.shared.u32 	%r217, [%r242+52];
	add.s32 	%r80, %r78, %r19;
	ld.shared.u32 	%r218, [%r80];
	add.s32 	%r81, %r218, %r217;
	ld.shared.u32 	%r219, [%r12];
	setp.ge.s32 	%p35, %r81, %r219;
	@%p35 bra 	$L__BB1_66;
	st.shared.u32 	[%r12], %r81;
$L__BB1_66:
	bar.sync 	0;
	ld.shared.u32 	%r220, [%r242+56];
	add.s32 	%r82, %r80, %r19;
	ld.shared.u32 	%r221, [%r82];
	add.s32 	%r83, %r221, %r220;
	ld.shared.u32 	%r222, [%r12];
	setp.ge.s32 	%p36, %r83, %r222;
	@%p36 bra 	$L__BB1_68;
	st.shared.u32 	[%r12], %r83;
$L__BB1_68:
	bar.sync 	0;
	ld.shared.u32 	%r223, [%r242+60];
	add.s32 	%r224, %r82, %r19;
	ld.shared.u32 	%r225, [%r224];
	add.s32 	%r84, %r225, %r223;
	ld.shared.u32 	%r226, [%r12];
	setp.ge.s32 	%p37, %r84, %r226;
	@%p37 bra 	$L__BB1_70;
	st.shared.u32 	[%r12], %r84;
$L__BB1_70:
	add.s32 	%r244, %r244, 32;
	add.s32 	%r243, %r243, %r17;
	add.s32 	%r242, %r242, 128;
	setp.ne.s32 	%p38, %r244, 0;
	@%p38 bra 	$L__BB1_6;
$L__BB1_71:
	setp.eq.s32 	%p39, %r13, 0;
	@%p39 bra 	$L__BB1_76;
	add.s32 	%r227, %r1, %r241;
	mad.lo.s32 	%r228, %r245, %r3, %r227;
	shl.b32 	%r229, %r228, 2;
	add.s32 	%r248, %r115, %r229;
	shl.b32 	%r90, %r3, 2;
	add.s32 	%r231, %r240, %r245;
	add.s32 	%r232, %r231, %r4;
	shl.b32 	%r233, %r232, 2;
	add.s32 	%r247, %r115, %r233;
	neg.s32 	%r246, %r13;
$L__BB1_73:
	.pragma "nounroll";
	bar.sync 	0;
	ld.shared.u32 	%r234, [%r247];
	ld.shared.u32 	%r235, [%r248];
	add.s32 	%r96, %r235, %r234;
	ld.shared.u32 	%r236, [%r12];
	setp.ge.s32 	%p40, %r96, %r236;
	@%p40 bra 	$L__BB1_75;
	st.shared.u32 	[%r12], %r96;
$L__BB1_75:
	add.s32 	%r248, %r248, %r90;
	add.s32 	%r247, %r247, 4;
	add.s32 	%r246, %r246, 1;
	setp.ne.s32 	%p41, %r246, 0;
	@%p41 bra 	$L__BB1_73;
$L__BB1_76:
	ld.shared.u32 	%r237, [%r12];
	st.global.u32 	[%rd1], %r237;
	ret;

}
	// .globl	_Z6phase3Pii
.visible .entry _Z6phase3Pii(
	.param .u64 .ptr .align 1 _Z6phase3Pii_param_0,
	.param .u32 _Z6phase3Pii_param_1
)
{
	.reg .pred 	%p<41>;
	.reg .b32 	%r<247>;
	.reg .b64 	%rd<9>;

	ld.param.u64 	%rd2, [_Z6phase3Pii_param_0];
	ld.param.u32 	%r94, [_Z6phase3Pii_param_1];
	cvta.to.global.u64 	%rd3, %rd2;
	mov.u32 	%r1, %tid.x;
	mov.u32 	%r2, %tid.y;
	ld.const.u32 	%r3, [d_blk_fac];
	mul.lo.s32 	%r4, %r3, %r2;
	add.s32 	%r95, %r4, %r1;
	mul.lo.s32 	%r5, %r3, %r3;
	mov.u32 	%r96, %ctaid.x;
	setp.ge.u32 	%p1, %r96, %r94;
	selp.u32 	%r97, 1, 0, %p1;
	add.s32 	%r98, %r96, %r97;
	mad.lo.s32 	%r99, %r3, %r98, %r1;
	mov.u32 	%r100, %ctaid.y;
	setp.ge.u32 	%p2, %r100, %r94;
	selp.u32 	%r101, 1, 0, %p2;
	add.s32 	%r102, %r100, %r101;
	mad.lo.s32 	%r103, %r3, %r102, %r2;
	ld.const.u32 	%r104, [d_mtx_size];
	mul.lo.s32 	%r105, %r103, %r104;
	add.s32 	%r106, %r99, %r105;
	mul.wide.s32 	%rd4, %r106, 4;
	add.s64 	%rd1, %rd3, %rd4;
	ld.global.u32 	%r107, [%rd1];
	shl.b32 	%r108, %r95, 2;
	mov.u32 	%r109, s_mem;
	add.s32 	%r6, %r109, %r108;
	st.shared.u32 	[%r6], %r107;
	mul.lo.s32 	%r110, %r3, %r94;
	add.s32 	%r111, %r110, %r1;
	add.s32 	%r112, %r111, %r105;
	mul.wide.s32 	%rd5, %r112, 4;
	add.s64 	%rd6, %rd3, %rd5;
	ld.global.u32 	%r113, [%rd6];
	shl.b32 	%r114, %r5, 2;
	add.s32 	%r115, %r6, %r114;
	st.shared.u32 	[%r115], %r113;
	add.s32 	%r116, %r110, %r2;
	mad.lo.s32 	%r117, %r116, %r104, %r99;
	mul.wide.s32 	%rd7, %r117, 4;
	add.s64 	%rd8, %rd3, %rd7;
	ld.global.u32 	%r118, [%rd8];
	add.s32 	%r119, %r115, %r114;
	st.shared.u32 	[%r119], %r118;
	setp.lt.s32 	%p3, %r3, 1;
	@%p3 bra 	$L__BB2_73;
	and.b32  	%r7, %r3, 31;
	setp.lt.u32 	%p4, %r3, 32;
	mov.b32 	%r243, 0;
	@%p4 bra 	$L__BB2_68;
	and.b32  	%r243, %r3, 2147483616;
	neg.s32 	%r242, %r243;
	shl.b32 	%r121, %r5, 3;
	shl.b32 	%r122, %r1, 2;
	add.s32 	%r123, %r121, %r122;
	add.s32 	%r241, %r109, %r123;
	shl.b32 	%r11, %r3, 7;
	add.s32 	%r125, %r2, %r3;
	mul.lo.s32 	%r126, %r3, %r125;
	shl.b32 	%r127, %r126, 2;
	add.s32 	%r128, %r127, %r109;
	add.s32 	%r240, %r128, 64;
	shl.b32 	%r13, %r3, 2;
$L__BB2_3:
	.pragma "nounroll";
	bar.sync 	0;
	ld.shared.u32 	%r129, [%r240+-64];
	ld.shared.u32 	%r130, [%r241];
	add.s32 	%r17, %r130, %r129;
	ld.shared.u32 	%r131, [%r6];
	setp.ge.s32 	%p5, %r17, %r131;
	@%p5 bra 	$L__BB2_5;
	st.shared.u32 	[%r6], %r17;
$L__BB2_5:
	bar.sync 	0;
	ld.shared.u32 	%r132, [%r240+-60];
	add.s32 	%r18, %r241, %r13;
	ld.shared.u32 	%r133, [%r18];
	add.s32 	%r19, %r133, %r132;
	ld.shared.u32 	%r134, [%r6];
	setp.ge.s32 	%p6, %r19, %r134;
	@%p6 bra 	$L__BB2_7;
	st.shared.u32 	[%r6], %r19;
$L__BB2_7:
	bar.sync 	0;
	ld.shared.u32 	%r135, [%r240+-56];
	add.s32 	%r20, %r18, %r13;
	ld.shared.u32 	%r136, [%r20];
	add.s32 	%r21, %r136, %r135;
	ld.shared.u32 	%r137, [%r6];
	setp.ge.s32 	%p7, %r21, %r137;
	@%p7 bra 	$L__BB2_9;
	st.shared.u32 	[%r6], %r21;
$L__BB2_9:
	bar.sync 	0;
	ld.shared.u32 	%r138, [%r240+-52];
	add.s32 	%r22, %r20, %r13;
	ld.shared.u32 	%r139, [%r22];
	add.s32 	%r23, %r139, %r138;
	ld.shared.u32 	%r140, [%r6];
	setp.ge.s32 	%p8, %r23, %r140;
	@%p8 bra 	$L__BB2_11;
	st.shared.u32 	[%r6], %r23;
$L__BB2_11:
	bar.sync 	0;
	ld.shared.u32 	%r141, [%r240+-48];
	add.s32 	%r24, %r22, %r13;
	ld.shared.u32 	%r142, [%r24];
	add.s32 	%r25, %r142, %r141;
	ld.shared.u32 	%r143, [%r6];
	setp.ge.s32 	%p9, %r25, %r143;
	@%p9 bra 	$L__BB2_13;
	st.shared.u32 	[%r6], %r25;
$L__BB2_13:
	bar.sync 	0;
	ld.shared.u32 	%r144, [%r240+-44];
	add.s32 	%r26, %r24, %r13;
	ld.shared.u32 	%r145, [%r26];
	add.s32 	%r27, %r145, %r144;
	ld.shared.u32 	%r146, [%r6];
	setp.ge.s32 	%p10, %r27, %r146;
	@%p10 bra 	$L__BB2_15;
	st.shared.u32 	[%r6], %r27;
$L__BB2_15:
	bar.sync 	0;
	ld.shared.u32 	%r147, [%r240+-40];
	add.s32 	%r28, %r26, %r13;
	ld.shared.u32 	%r148, [%r28];
	add.s32 	%r29, %r148, %r147;
	ld.shared.u32 	%r149, [%r6];
	setp.ge.s32 	%p11, %r29, %r149;
	@%p11 bra 	$L__BB2_17;
	st.shared.u32 	[%r6], %r29;
$L__BB2_17:
	bar.sync 	0;
	ld.shared.u32 	%r150, [%r240+-36];
	add.s32 	%r30, %r28, %r13;
	ld.shared.u32 	%r151, [%r30];
	add.s32 	%r31, %r151, %r150;
	ld.shared.u32 	%r152, [%r6];
	setp.ge.s32 	%p12, %r31, %r152;
	@%p12 bra 	$L__BB2_19;
	st.shared.u32 	[%r6], %r31;
$L__BB2_19:
	bar.sync 	0;
	ld.shared.u32 	%r153, [%r240+-32];
	add.s32 	%r32, %r30, %r13;
	ld.shared.u32 	%r154, [%r32];
	add.s32 	%r33, %r154, %r153;
	ld.shared.u32 	%r155, [%r6];
	setp.ge.s32 	%p13, %r33, %r155;
	@%p13 bra 	$L__BB2_21;
	st.shared.u32 	[%r6], %r33;
$L__BB2_21:
	bar.sync 	0;
	ld.shared.u32 	%r156, [%r240+-28];
	add.s32 	%r34, %r32, %r13;
	ld.shared.u32 	%r157, [%r34];
	add.s32 	%r35, %r157, %r156;
	ld.shared.u32 	%r158, [%r6];
	setp.ge.s32 	%p14, %r35, %r158;
	@%p14 bra 	$L__BB2_23;
	st.shared.u32 	[%r6], %r35;
$L__BB2_23:
	bar.sync 	0;
	ld.shared.u32 	%r159, [%r240+-24];
	add.s32 	%r36, %r34, %r13;
	ld.shared.u32 	%r160, [%r36];
	add.s32 	%r37, %r160, %r159;
	ld.shared.u32 	%r161, [%r6];
	setp.ge.s32 	%p15, %r37, %r161;
	@%p15 bra 	$L__BB2_25;
	st.shared.u32 	[%r6], %r37;
$L__BB2_25:
	bar.sync 	0;
	ld.shared.u32 	%r162, [%r240+-20];
	add.s32 	%r38, %r36, %r13;
	ld.shared.u32 	%r163, [%r38];
	add.s32 	%r39, %r163, %r162;
	ld.shared.u32 	%r164, [%r6];
	setp.ge.s32 	%p16, %r39, %r164;
	@%p16 bra 	$L__BB2_27;
	st.shared.u32 	[%r6], %r39;
$L__BB2_27:
	bar.sync 	0;
	ld.shared.u32 	%r165, [%r240+-16];
	add.s32 	%r40, %r38, %r13;
	ld.shared.u32 	%r166, [%r40];
	add.s32 	%r41, %r166, %r165;
	ld.shared.u32 	%r167, [%r6];
	setp.ge.s32 	%p17, %r41, %r167;
	@%p17 bra 	$L__BB2_29;
	st.shared.u32 	[%r6], %r41;
$L__BB2_29:
	bar.sync 	0;
	ld.shared.u32 	%r168, [%r240+-12];
	add.s32 	%r42, %r40, %r13;
	ld.shared.u32 	%r169, [%r42];
	add.s32 	%r43, %r169, %r168;
	ld.shared.u32 	%r170, [%r6];
	setp.ge.s32 	%p18, %r43, %r170;
	@%p18 bra 	$L__BB2_31;
	st.shared.u32 	[%r6], %r43;
$L__BB2_31:
	bar.sync 	0;
	ld.shared.u32 	%r171, [%r240+-8];
	add.s32 	%r44, %r42, %r13;
	ld.shared.u32 	%r172, [%r44];
	add.s32 	%r45, %r172, %r171;
	ld.shared.u32 	%r173, [%r6];
	setp.ge.s32 	%p19, %r45, %r173;
	@%p19 bra 	$L__BB2_33;
	st.shared.u32 	[%r6], %r45;
$L__BB2_33:
	bar.sync 	0;
	ld.shared.u32 	%r174, [%r240+-4];
	add.s32 	%r46, %r44, %r13;
	ld.shared.u32 	%r175, [%r46];
	add.s32 	%r47, %r175, %r174;
	ld.shared.u32 	%r176, [%r6];
	setp.ge.s32 	%p20, %r47, %r176;
	@%p20 bra 	$L__BB2_35;
	st.shared.u32 	[%r6], %r47;
$L__BB2_35:
	bar.sync 	0;
	ld.shared.u32 	%r177, [%r240];
	add.s32 	%r48, %r46, %r13;
	ld.shared.u32 	%r178, [%r48];
	add.s32 	%r49, %r178, %r177;
	ld.shared.u32 	%r179, [%r6];
	setp.ge.s32 	%p21, %r49, %r179;
	@%p21 bra 	$L__BB2_37;
	st.shared.u32 	[%r6], %r49;
$L__BB2_37:
	bar.sync 	0;
	ld.shared.u32 	%r180, [%r240+4];
	add.s32 	%r50, %r48, %r13;
	ld.shared.u32 	%r181, [%r50];
	add.s32 	%r51, %r181, %r180;
	ld.shared.u32 	%r182, [%r6];
	setp.ge.s32 	%p22, %r51, %r182;
	@%p22 bra 	$L__BB2_39;
	st.shared.u32 	[%r6], %r51;
$L__BB2_39:
	bar.sync 	0;
	ld.shared.u32 	%r183, [%r240+8];
	add.s32 	%r52, %r50, %r13;
	ld.shared.u32 	%r184, [%r52];
	add.s32 	%r53, %r184, %r183;
	ld.shared.u32 	%r185, [%r6];
	setp.ge.s32 	%p23, %r53, %r185;
	@%p23 bra 	$L__BB2_41;
	st.shared.u32 	[%r6], %r53;
$L__BB2_41:
	bar.sync 	0;
	ld.shared.u32 	%r186, [%r240+12];
	add.s32 	%r54, %r52, %r13;
	ld.shared.u32 	%r187, [%r54];
	add.s32 	%r55, %r187, %r186;
	ld.shared.u32 	%r188, [%r6];
	setp.ge.s32 	%p24, %r55, %r188;
	@%p24 bra 	$L__BB2_43;
	st.shared.u32 	[%r6], %r55;
$L__BB2_43:
	bar.sync 	0;
	ld.shared.u32 	%r189, [%r240+16];
	add.s32 	%r56, %r54, %r13;
	ld.shared.u32 	%r190, [%r56];
	add.s32 	%r57, %r190, %r189;
	ld.shared.u32 	%r191, [%r6];
	setp.ge.s32 	%p25, %r57, %r191;
	@%p25 bra 	$L__BB2_45;
	st.shared.u32 	[%r6], %r57;
$L__BB2_45:
	bar.sync 	0;
	ld.shared.u32 	%r192, [%r240+20];
	add.s32 	%r58, %r56, %r13;
	ld.shared.u32 	%r193, [%r58];
	add.s32 	%r59, %r193, %r192;
	ld.shared.u32 	%r194, [%r6];
	setp.ge.s32 	%p26, %r59, %r194;
	@%p26 bra 	$L__BB2_47;
	st.shared.u32 	[%r6], %r59;
$L__BB2_47:
	bar.sync 	0;
	ld.shared.u32 	%r195, [%r240+24];
	add.s32 	%r60, %r58, %r13;
	ld.shared.u32 	%r196, [%r60];
	add.s32 	%r61, %r196, %r195;
	ld.shared.u32 	%r197, [%r6];
	setp.ge.s32 	%p27, %r61, %r197;
	@%p27 bra 	$L__BB2_49;
	st.shared.u32 	[%r6], %r61;
$L__BB2_49:
	bar.sync 	0;
	ld.shared.u32 	%r198, [%r240+28];
	add.s32 	%r62, %r60, %r13;
	ld.shared.u32 	%r199, [%r62];
	add.s32 	%r63, %r199, %r198;
	ld.shared.u32 	%r200, [%r6];
	setp.ge.s32 	%p28, %r63, %r200;
	@%p28 bra 	$L__BB2_51;
	st.shared.u32 	[%r6], %r63;
$L__BB2_51:
	bar.sync 	0;
	ld.shared.u32 	%r201, [%r240+32];
	add.s32 	%r64, %r62, %r13;
	ld.shared.u32 	%r202, [%r64];
	add.s32 	%r65, %r202, %r201;
	ld.shared.u32 	%r203, [%r6];
	setp.ge.s32 	%p29, %r65, %r203;
	@%p29 bra 	$L__BB2_53;
	st.shared.u32 	[%r6], %r65;
$L__BB2_53:
	bar.sync 	0;
	ld.shared.u32 	%r204, [%r240+36];
	add.s32 	%r66, %r64, %r13;
	ld.shared.u32 	%r205, [%r66];
	add.s32 	%r67, %r205, %r204;
	ld.shared.u32 	%r206, [%r6];
	setp.ge.s32 	%p30, %r67, %r206;
	@%p30 bra 	$L__BB2_55;
	st.shared.u32 	[%r6], %r67;
$L__BB2_55:
	bar.sync 	0;
	ld.shared.u32 	%r207, [%r240+40];
	add.s32 	%r68, %r66, %r13;
	ld.shared.u32 	%r208, [%r68];
	add.s32 	%r69, %r208, %r207;
	ld.shared.u32 	%r209, [%r6];
	setp.ge.s32 	%p31, %r69, %r209;
	@%p31 bra 	$L__BB2_57;
	st.shared.u32 	[%r6], %r69;
$L__BB2_57:
	bar.sync 	0;
	ld.shared.u32 	%r210, [%r240+44];
	add.s32 	%r70, %r68, %r13;
	ld.shared.u32 	%r211, [%r70];
	add.s32 	%r71, %r211, %r210;
	ld.shared.u32 	%r212, [%r6];
	setp.ge.s32 	%p32, %r71, %r212;
	@%p32 bra 	$L__BB2_59;
	st.shared.u32 	[%r6], %r71;
$L__BB2_59:
	bar.sync 	0;
	ld.shared.u32 	%r213, [%r240+48];
	add.s32 	%r72, %r70, %r13;
	ld.shared.u32 	%r214, [%r72];
	add.s32 	%r73, %r214, %r213;
	ld.shared.u32 	%r215, [%r6];
	setp.ge.s32 	%p33, %r73, %r215;
	@%p33 bra 	$L__BB2_61;
	st.shared.u32 	[%r6], %r73;
$L__BB2_61:
	bar.sync 	0;
	ld.shared.u32 	%r216, [%r240+52];
	add.s32 	%r74, %r72, %r13;
	ld.shared.u32 	%r217, [%r74];
	add.s32 	%r75, %r217, %r216;
	ld.shared.u32 	%r218, [%r6];
	setp.ge.s32 	%p34, %r75, %r218;
	@%p34 bra 	$L__BB2_63;
	st.shared.u32 	[%r6], %r75;
$L__BB2_63:
	bar.sync 	0;
	ld.shared.u32 	%r219, [%r240+56];
	add.s32 	%r76, %r74, %r13;
	ld.shared.u32 	%r220, [%r76];
	add.s32 	%r77, %r220, %r219;
	ld.shared.u32 	%r221, [%r6];
	setp.ge.s32 	%p35, %r77, %r221;
	@%p35 bra 	$L__BB2_65;
	st.shared.u32 	[%r6], %r77;
$L__BB2_65:
	bar.sync 	0;
	ld.shared.u32 	%r222, [%r240+60];
	add.s32 	%r223, %r76, %r13;
	ld.shared.u32 	%r224, [%r223];
	add.s32 	%r78, %r224, %r222;
	ld.shared.u32 	%r225, [%r6];
	setp.ge.s32 	%p36, %r78, %r225;
	@%p36 bra 	$L__BB2_67;
	st.shared.u32 	[%r6], %r78;
$L__BB2_67:
	add.s32 	%r242, %r242, 32;
	add.s32 	%r241, %r241, %r11;
	add.s32 	%r240, %r240, 128;
	setp.ne.s32 	%p37, %r242, 0;
	@%p37 bra 	$L__BB2_3;
$L__BB2_68:
	setp.eq.s32 	%p38, %r7, 0;
	@%p38 bra 	$L__BB2_73;
	shl.b32 	%r226, %r3, 1;
	add.s32 	%r227, %r243, %r226;
	mul.lo.s32 	%r228, %r3, %r227;
	shl.b32 	%r229, %r228, 2;
	shl.b32 	%r230, %r1, 2;
	add.s32 	%r231, %r229, %r230;
	add.s32 	%r246, %r109, %r231;
	shl.b32 	%r84, %r3, 2;
	add.s32 	%r233, %r5, %r4;
	add.s32 	%r234, %r243, %r233;
	shl.b32 	%r235, %r234, 2;
	add.s32 	%r245, %r109, %r235;
	neg.s32 	%r244, %r7;
$L__BB2_70:
	.pragma "nounroll";
	bar.sync 	0;
	ld.shared.u32 	%r236, [%r245];
	ld.shared.u32 	%r237, [%r246];
	add.s32 	%r90, %r237, %r236;
	ld.shared.u32 	%r238, [%r6];
	setp.ge.s32 	%p39, %r90, %r238;
	@%p39 bra 	$L__BB2_72;
	st.shared.u32 	[%r6], %r90;
$L__BB2_72:
	add.s32 	%r246, %r246, %r84;
	add.s32 	%r245, %r245, 4;
	add.s32 	%r244, %r244, 1;
	setp.ne.s32 	%p40, %r244, 0;
	@%p40 bra 	$L__BB2_70;
$L__BB2_73:
	ld.shared.u32 	%r239, [%r6];
	st.global.u32 	[%rd1], %r239;
	ret;

}


// ===== COMPILED SASS (sm_100) =====

	.target	sm_100

	.elftype	@"ET_EXEC"


//--------------------- .note.nv.tkinfo           --------------------------
	.section	.note.nv.tkinfo,"",@"SHT_NOTE"
	.sectionflags	@"SHF_NOTE_NV_TKINFO"
	.tkinfo
        /*0018*/ 	.word	0x00000002
        /*0030*/ 	.string	""
        /*0030*/ 	.string	"ptxas"
        /*0030*/ 	.string	"Cuda compilation tools, release 13.0, V13.0.88"
        /*0030*/ 	.string	"Build cuda_13.0.r13.0/compiler.36424714_0"
        /*0030*/ 	.string	"-arch sm_100 -m 64 "



//--------------------- .note.nv.cuinfo           --------------------------
	.section	.note.nv.cuinfo,"",@"SHT_NOTE"
	.sectionflags	@"SHF_NOTE_NV_CUINFO"
        /*0018*/ 	.short	0x0002
        /*001a*/ 	.short	0x0064
        /*001c*/ 	.short	0x0082
	.zero		2


//--------------------- .nv.info                  --------------------------
	.section	.nv.info,"",@"SHT_CUDA_INFO"
	.align	4


	//----- nvinfo : EIATTR_REGCOUNT
	.align		4
        /*0000*/ 	.byte	0x04, 0x2f
        /*0002*/ 	.short	(.L_4 - .L_3)
	.align		4
.L_3:
        /*0004*/ 	.word	index@(_Z6phase1Pii)
        /*0008*/ 	.word	0x00000017


	//----- nvinfo : EIATTR_FRAME_SIZE
	.align		4
.L_4:
        /*000c*/ 	.byte	0x04, 0x11
        /*000e*/ 	.short	(.L_6 - .L_5)
	.align		4
.L_5:
        /*0010*/ 	.word	index@(_Z6phase1Pii)
        /*0014*/ 	.word	0x00000000


	//----- nvinfo : EIATTR_REGCOUNT
	.align		4
.L_6:
        /*0018*/ 	.byte	0x04, 0x2f
        /*001a*/ 	.short	(.L_8 - .L_7)
	.align		4
.L_7:
        /*001c*/ 	.word	index@(_Z6phase2Pii)
        /*0020*/ 	.word	0x0000001a


	//----- nvinfo : EIATTR_FRAME_SIZE
	.align		4
.L_8:
        /*0024*/ 	.byte	0x04, 0x11
        /*0026*/ 	.short	(.L_10 - .L_9)
	.align		4
.L_9:
        /*0028*/ 	.word	index@(_Z6phase2Pii)
        /*002c*/ 	.word	0x00000000


	//----- nvinfo : EIATTR_REGCOUNT
	.align		4
.L_10:
        /*0030*/ 	.byte	0x04, 0x2f
        /*0032*/ 	.short	(.L_12 - .L_11)
	.align		4
.L_11:
        /*0034*/ 	.word	index@(_Z6phase3Pii)
        /*0038*/ 	.word	0x00000018


	//----- nvinfo : EIATTR_FRAME_SIZE
	.align		4
.L_12:
        /*003c*/ 	.byte	0x04, 0x11
        /*003e*/ 	.short	(.L_14 - .L_13)
	.align		4
.L_13:
        /*0040*/ 	.word	index@(_Z6phase3Pii)
        /*0044*/ 	.word	0x00000000


	//----- nvinfo : EIATTR_MIN_STACK_SIZE
	.align		4
.L_14:
        /*0048*/ 	.byte	0x04, 0x12
        /*004a*/ 	.short	(.L_16 - .L_15)
	.align		4
.L_15:
        /*004c*/ 	.word	index@(_Z6phase3Pii)
        /*0050*/ 	.word	0x00000000


	//----- nvinfo : EIATTR_MIN_STACK_SIZE
	.align		4
.L_16:
        /*0054*/ 	.byte	0x04, 0x12
        /*0056*/ 	.short	(.L_18 - .L_17)
	.align		4
.L_17:
        /*0058*/ 	.word	index@(_Z6phase2Pii)
        /*005c*/ 	.word	0x00000000


	//----- nvinfo : EIATTR_MIN_STACK_SIZE
	.align		4
.L_18:
        /*0060*/ 	.byte	0x04, 0x12
        /*0062*/ 	.short	(.L_20 - .L_19)
	.align		4
.L_19:
        /*0064*/ 	.word	index@(_Z6phase1Pii)
        /*0068*/ 	.word	0x00000000
.L_20:


//--------------------- .nv.compat                --------------------------
	.section	.nv.compat,"",@"SHT_CUDA_COMPAT_INFO"
	.align	4
        /*0000*/ 	.byte	0x02, 0x09, 0x00, 0x00, 0x02, 0x02, 0x01, 0x00, 0x02, 0x05, 0x05, 0x00, 0x03, 0x07, 0x01, 0x01
        /*0010*/ 	.byte	0x02, 0x03, 0x00, 0x00, 0x02, 0x06, 0x01, 0x00, 0x04, 0x0b, 0x08, 0x00, 0x09, 0x00, 0x00, 0x00
        /*0020*/ 	.byte	0x00, 0x00, 0x00, 0x00


//--------------------- .nv.info._Z6phase3Pii     --------------------------
	.section	.nv.info._Z6phase3Pii,"",@"SHT_CUDA_INFO"
	.sectionflags	@""
	.align	4


	//----- nvinfo : EIATTR_CUDA_API_VERSION
	.align		4
        /*0000*/ 	.byte	0x04, 0x37
        /*0002*/ 	.short	(.L_22 - .L_21)
.L_21:
        /*0004*/ 	.word	0x00000082


	//----- nvinfo : EIATTR_KPARAM_INFO
	.align		4
.L_22:
        /*0008*/ 	.byte	0x04, 0x17
        /*000a*/ 	.short	(.L_24 - .L_23)
.L_23:
        /*000c*/ 	.word	0x00000000
        /*0010*/ 	.short	0x0001
        /*0012*/ 	.short	0x0008
        /*0014*/ 	.byte	0x00, 0xf0, 0x11, 0x00


	//----- nvinfo : EIATTR_KPARAM_INFO
	.align		4
.L_24:
        /*0018*/ 	.byte	0x04, 0x17
        /*001a*/ 	.short	(.L_26 - .L_25)
.L_25:
        /*001c*/ 	.word	0x00000000
        /*0020*/ 	.short	0x0000
        /*0022*/ 	.short	0x0000
        /*0024*/ 	.byte	0x00, 0xf5, 0x21, 0x00


	//----- nvinfo : EIATTR_SPARSE_MMA_MASK
	.align		4
.L_26:
        /*0028*/ 	.byte	0x03, 0x50
        /*002a*/ 	.short	0x0000


	//----- nvinfo : EIATTR_MAXREG_COUNT
	.align		4
        /*002c*/ 	.byte	0x03, 0x1b
        /*002e*/ 	.short	0x00ff


	//----- nvinfo : EIATTR_NUM_BARRIERS
	.align		4
        /*0030*/ 	.byte	0x02, 0x4c
        /*0032*/ 	.byte	0x01
	.zero		1


	//----- nvinfo : EIATTR_MERCURY_ISA_VERSION
	.align		4
        /*0034*/ 	.byte	0x03, 0x5f
        /*0036*/ 	.short	0x0101


	//----- nvinfo : EIATTR_VRC_CTA_INIT_COUNT
	.align		4
        /*0038*/ 	.byte	0x02, 0x4a
	.zero		1
	.zero		1


	//----- nvinfo : EIATTR_EXIT_INSTR_OFFSETS
	.align		4
        /*003c*/ 	.byte	0x04, 0x1c
        /*003e*/ 	.short	(.L_28 - .L_27)


	//   ....[0]....
.L_27:
        /*0040*/ 	.word	0x00001550


	//----- nvinfo : EIATTR_CBANK_PARAM_SIZE
	.align		4
.L_28:
        /*0044*/ 	.byte	0x03, 0x19
        /*0046*/ 	.short	0x000c


	//----- nvinfo : EIATTR_PARAM_CBANK
	.align		4
        /*0048*/ 	.byte	0x04, 0x0a
        /*004a*/ 	.short	(.L_30 - .L_29)
	.align		4
.L_29:
        /*004c*/ 	.word	index@(.nv.constant0._Z6phase3Pii)
        /*0050*/ 	.short	0x0380
        /*0052*/ 	.short	0x000c


	//----- nvinfo : EIATTR_SW_WAR
	.align		4
.L_30:
        /*0054*/ 	.byte	0x04, 0x36
        /*0056*/ 	.short	(.L_32 - .L_31)
.L_31:
        /*0058*/ 	.word	0x00000008
.L_32:


//--------------------- .nv.info._Z6phase2Pii     --------------------------
	.section	.nv.info._Z6phase2Pii,"",@"SHT_CUDA_INFO"
	.sectionflags	@""
	.align	4


	//----- nvinfo : EIATTR_CUDA_API_VERSION
	.align		4
        /*0000*/ 	.byte	0x04, 0x37
        /*0002*/ 	.short	(.L_34 - .L_33)
.L_33:
        /*0004*/ 	.word	0x00000082


	//----- nvinfo : EIATTR_KPARAM_INFO
	.align		4
.L_34:
        /*0008*/ 	.byte	0x04, 0x17
        /*000a*/ 	.short	(.L_36 - .L_35)
.L_35:
        /*000c*/ 	.word	0x00000000
        /*0010*/ 	.short	0x0001
        /*0012*/ 	.short	0x0008
        /*0014*/ 	.byte	0x00, 0xf0, 0x11, 0x00


	//----- nvinfo : EIATTR_KPARAM_INFO
	.align		4
.L_36:
        /*0018*/ 	.byte	0x04, 0x17
        /*001a*/ 	.short	(.L_38 - .L_37)
.L_37:
        /*001c*/ 	.word	0x00000000
        /*0020*/ 	.short	0x0000
        /*0022*/ 	.short	0x0000
        /*0024*/ 	.byte	0x00, 0xf5, 0x21, 0x00


	//----- nvinfo : EIATTR_SPARSE_MMA_MASK
	.align		4
.L_38:
        /*0028*/ 	.byte	0x03, 0x50
        /*002a*/ 	.short	0x0000


	//----- nvinfo : EIATTR_MAXREG_COUNT
	.align		4
        /*002c*/ 	.byte	0x03, 0x1b
        /*002e*/ 	.short	0x00ff


	//----- nvinfo : EIATTR_NUM_BARRIERS
	.align		4
        /*0030*/ 	.byte	0x02, 0x4c
        /*0032*/ 	.byte	0x01
	.zero		1


	//----- nvinfo : EIATTR_MERCURY_ISA_VERSION
	.align		4
        /*0034*/ 	.byte	0x03, 0x5f
        /*0036*/ 	.short	0x0101


	//----- nvinfo : EIATTR_VRC_CTA_INIT_COUNT
	.align		4
        /*0038*/ 	.byte	0x02, 0x4a
	.zero		1
	.zero		1


	//----- nvinfo : EIATTR_EXIT_INSTR_OFFSETS
	.align		4
        /*003c*/ 	.byte	0x04, 0x1c
        /*003e*/ 	.short	(.L_40 - .L_39)


	//   ....[0]....
.L_39:
        /*0040*/ 	.word	0x000015a0


	//----- nvinfo : EIATTR_CBANK_PARAM_SIZE
	.align		4
.L_40:
        /*0044*/ 	.byte	0x03, 0x19
        /*0046*/ 	.short	0x000c


	//----- nvinfo : EIATTR_PARAM_CBANK
	.align		4
        /*0048*/ 	.byte	0x04, 0x0a
        /*004a*/ 	.short	(.L_42 - .L_41)
	.align		4
.L_41:
        /*004c*/ 	.word	index@(.nv.constant0._Z6phase2Pii)
        /*0050*/ 	.short	0x0380
        /*0052*/ 	.short	0x000c


	//----- nvinfo : EIATTR_SW_WAR
	.align		4
.L_42:
        /*0054*/ 	.byte	0x04, 0x36
        /*0056*/ 	.short	(.L_44 - .L_43)
.L_43:
        /*0058*/ 	.word	0x00000008
.L_44:


//--------------------- .nv.info._Z6phase1Pii     --------------------------
	.section	.nv.info._Z6phase1Pii,"",@"SHT_CUDA_INFO"
	.sectionflags	@""
	.align	4


	//----- nvinfo : EIATTR_CUDA_API_VERSION
	.align		4
        /*0000*/ 	.byte	0x04, 0x37
        /*0002*/ 	.short	(.L_46 - .L_45)
.L_45:
        /*0004*/ 	.word	0x00000082


	//----- nvinfo : EIATTR_KPARAM_INFO
	.align		4
.L_46:
        /*0008*/ 	.byte	0x04, 0x17
        /*000a*/ 	.short	(.L_48 - .L_47)
.L_47:
        /*000c*/ 	.word	0x00000000
        /*0010*/ 	.short	0x0001
        /*0012*/ 	.short	0x0008
        /*0014*/ 	.byte	0x00, 0xf0, 0x11, 0x00


	//----- nvinfo : EIATTR_KPARAM_INFO
	.align		4
.L_48:
        /*0018*/ 	.byte	0x04, 0x17
        /*001a*/ 	.short	(.L_50 - .L_49)
.L_49:
        /*001c*/ 	.word	0x00000000
        /*0020*/ 	.short	0x0000
        /*0022*/ 	.short	0x0000
        /*0024*/ 	.byte	0x00, 0xf5, 0x21, 0x00


	//----- nvinfo : EIATTR_SPARSE_MMA_MASK
	.align		4
.L_50:
        /*0028*/ 	.byte	0x03, 0x50
        /*002a*/ 	.short	0x0000


	//----- nvinfo : EIATTR_MAXREG_COUNT
	.align		4
        /*002c*/ 	.byte	0x03, 0x1b
        /*002e*/ 	.short	0x00ff


	//----- nvinfo : EIATTR_NUM_BARRIERS
	.align		4
        /*0030*/ 	.byte	0x02, 0x4c
        /*0032*/ 	.byte	0x01
	.zero		1


	//----- nvinfo : EIATTR_MERCURY_ISA_VERSION
	.align		4
        /*0034*/ 	.byte	0x03, 0x5f
        /*0036*/ 	.short	0x0101


	//----- nvinfo : EIATTR_VRC_CTA_INIT_COUNT
	.align		4
        /*0038*/ 	.byte	0x02, 0x4a
	.zero		1
	.zero		1


	//----- nvinfo : EIATTR_EXIT_INSTR_OFFSETS
	.align		4
        /*003c*/ 	.byte	0x04, 0x1c
        /*003e*/ 	.short	(.L_52 - .L_51)


	//   ....[0]....
.L_51:
        /*0040*/ 	.word	0x000013d0


	//----- nvinfo : EIATTR_CBANK_PARAM_SIZE
	.align		4
.L_52:
        /*0044*/ 	.byte	0x03, 0x19
        /*0046*/ 	.short	0x000c


	//----- nvinfo : EIATTR_PARAM_CBANK
	.align		4
        /*0048*/ 	.byte	0x04, 0x0a
        /*004a*/ 	.short	(.L_54 - .L_53)
	.align		4
.L_53:
        /*004c*/ 	.word	index@(.nv.constant0._Z6phase1Pii)
        /*0050*/ 	.short	0x0380
        /*0052*/ 	.short	0x000c


	//----- nvinfo : EIATTR_SW_WAR
	.align		4
.L_54:
        /*0054*/ 	.byte	0x04, 0x36
        /*0056*/ 	.short	(.L_56 - .L_55)
.L_55:
        /*0058*/ 	.word	0x00000008
.L_56:


//--------------------- .nv.callgraph             --------------------------
	.section	.nv.callgraph,"",@"SHT_CUDA_CALLGRAPH"
	.align	4
	.sectionentsize	8
	.align		4
        /*0000*/ 	.word	0x00000000
	.align		4
        /*0004*/ 	.word	0xffffffff
	.align		4
        /*0008*/ 	.word	0x00000000
	.align		4
        /*000c*/ 	.word	0xfffffffe
	.align		4
        /*0010*/ 	.word	0x00000000
	.align		4
        /*0014*/ 	.word	0xfffffffd
	.align		4
        /*0018*/ 	.word	0x00000000
	.align		4
        /*001c*/ 	.word	0xfffffffc


//--------------------- .nv.constant3             --------------------------
	.section	.nv.constant3,"a",@progbits
	.align	4
.nv.constant3:
	.type		d_vtx_num,@object
	.size		d_vtx_num,(d_mtx_size - d_vtx_num)
d_vtx_num:
	.zero		4
	.type		d_mtx_size,@object
	.size		d_mtx_size,(d_blk_fac - d_mtx_size)
d_mtx_size:
	.zero		4
	.type		d_blk_fac,@object
	.size		d_blk_fac,(.L_2 - d_blk_fac)
d_blk_fac:
	.zero		4
.L_2:


//--------------------- .text._Z6phase3Pii        --------------------------
	.section	.text._Z6phase3Pii,"ax",@progbits
	.align	128
        .global         _Z6phase3Pii
        .type           _Z6phase3Pii,@function
        .size           _Z6phase3Pii,(.L_x_17 - _Z6phase3Pii)
        .other          _Z6phase3Pii,@"STO_CUDA_ENTRY STV_DEFAULT"
_Z6phase3Pii:
.text._Z6phase3Pii:
[----:B------:R-:W-:Y:S08]  /*0000*/  LDC R1, c[0x0][0x37c] ;  /* 0x0000df00ff017b82 */ /* 0x000ff00000000800 */
[----:B------:R-:W0:Y:S01]  /*0010*/  S2UR UR6, SR_CTAID.X ;  /* 0x00000000000679c3 */ /* 0x000e220000002500 */
[----:B------:R-:W0:Y:S01]  /*0020*/  LDCU UR8, c[0x0][0x388] ;  /* 0x00007100ff0877ac */ /* 0x000e220008000800 */
[----:B------:R-:W1:Y:S01]  /*0030*/  S2R R0, SR_TID.X ;  /* 0x0000000000007919 */ /* 0x000e620000002100 */
[----:B------:R-:W2:Y:S01]  /*0040*/  LDCU UR10, c[0x3][0x8] ;  /* 0x00c00100ff0a77ac */ /* 0x000ea20008000800 */
[----:B------:R-:W3:Y:S04]  /*0050*/  S2R R5, SR_TID.Y ;  /* 0x0000000000057919 */ /* 0x000ee80000002200 */
[----:B------:R-:W4:Y:S01]  /*0060*/  S2UR UR7, SR_CTAID.Y ;  /* 0x00000000000779c3 */ /* 0x000f220000002600 */
[----:B------:R-:W5:Y:S07]  /*0070*/  LDCU UR9, c[0x3][0x4] ;  /* 0x00c00080ff0977ac */ /* 0x000f6e0008000800 */
[----:B------:R-:W5:Y:S01]  /*0080*/  LDC.64 R10, c[0x0][0x380] ;  /* 0x0000e000ff0a7b82 */ /* 0x000f620000000a00 */
[----:B--2---:R-:W-:Y:S01]  /*0090*/  IMAD.U32 R4, RZ, RZ, UR10 ;  /* 0x0000000aff047e24 */ /* 0x004fe2000f8e00ff */
[----:B0-----:R-:W-:-:S02]  /*00a0*/  UISETP.GE.U32.AND UP0, UPT, UR6, UR8, UPT ;  /* 0x000000080600728c */ /* 0x001fc4000bf06070 */
[----:B------:R-:W-:Y:S02]  /*00b0*/  UIADD3 UR4, UPT, UPT, UR6, 0x1, URZ ;  /* 0x0000000106047890 */ /* 0x000fe4000fffe0ff */
[----:B----4-:R-:W-:Y:S02]  /*00c0*/  UISETP.GE.U32.AND UP1, UPT, UR7, UR8, UPT ;  /* 0x000000080700728c */ /* 0x010fe4000bf26070 */
[----:B------:R-:W-:Y:S01]  /*00d0*/  UIADD3 UR5, UPT, UPT, UR7, 0x1, URZ ;  /* 0x0000000107057890 */ /* 0x000fe2000fffe0ff */
[----:B-1----:R-:W-:-:S04]  /*00e0*/  IMAD R6, R4, UR8, R0 ;  /* 0x0000000804067c24 */ /* 0x002fc8000f8e0200 */
[----:B------:R-:W-:Y:S01]  /*00f0*/  @!UP0 UIADD3 UR4, UPT, UPT, UR6, URZ, URZ ;  /* 0x000000ff06048290 */ /* 0x000fe2000fffe0ff */
[----:B---3--:R-:W-:-:S05]  /*0100*/  IMAD R13, R4, UR8, R5 ;  /* 0x00000008040d7c24 */ /* 0x008fca000f8e0205 */
[----:B------:R-:W-:Y:S01]  /*0110*/  IMAD R2, R4, UR4, R0 ;  /* 0x0000000404027c24 */ /* 0x000fe2000f8e0200 */
[----:B------:R-:W-:Y:S01]  /*0120*/  @!UP1 UIADD3 UR5, UPT, UPT, UR7, URZ, URZ ;  /* 0x000000ff07059290 */ /* 0x000fe2000fffe0ff */
[----:B------:R-:W0:Y:S02]  /*0130*/  LDCU.64 UR6, c[0x0][0x358] ;  /* 0x00006b00ff0677ac */ /* 0x000e240008000a00 */
[----:B-----5:R-:W-:-:S03]  /*0140*/  IMAD R13, R13, UR9, R2 ;  /* 0x000000090d0d7c24 */ /* 0x020fc6000f8e0202 */
[----:B------:R-:W-:-:S04]  /*0150*/  IMAD R3, R4, UR5, R5 ;  /* 0x0000000504037c24 */ /* 0x000fc8000f8e0205 */
[C---:B------:R-:W-:Y:S02]  /*0160*/  IMAD R7, R3.reuse, UR9, R2 ;  /* 0x0000000903077c24 */ /* 0x040fe4000f8e0202 */
[----:B------:R-:W-:Y:S02]  /*0170*/  IMAD R9, R3, UR9, R6 ;  /* 0x0000000903097c24 */ /* 0x000fe4000f8e0206 */
[----:B------:R-:W-:-:S04]  /*0180*/  IMAD.WIDE R2, R7, 0x4, R10 ;  /* 0x0000000407027825 */ /* 0x000fc800078e020a */
[--C-:B------:R-:W-:Y:S01]  /*0190*/  IMAD.WIDE R8, R9, 0x4, R10.reuse ;  /* 0x0000000409087825 */ /* 0x100fe200078e020a */
[----:B0-----:R-:W2:Y:S03]  /*01a0*/  LDG.E R7, desc[UR6][R2.64] ;  /* 0x0000000602077981 */ /* 0x001ea6000c1e1900 */
[----:B------:R-:W-:Y:S02]  /*01b0*/  IMAD.WIDE R10, R13, 0x4, R10 ;  /* 0x000000040d0a7825 */ /* 0x000fe400078e020a */
[----:B------:R-:W3:Y:S04]  /*01c0*/  LDG.E R8, desc[UR6][R8.64] ;  /* 0x0000000608087981 */ /* 0x000ee8000c1e1900 */
[----:B------:R-:W4:Y:S01]  /*01d0*/  LDG.E R10, desc[UR6][R10.64] ;  /* 0x000000060a0a7981 */ /* 0x000f22000c1e1900 */
[----:B------:R-:W0:Y:S01]  /*01e0*/  S2UR UR5, SR_CgaCtaId ;  /* 0x00000000000579c3 */ /* 0x000e220000008800 */
[----:B------:R-:W-:Y:S01]  /*01f0*/  UMOV UR4, 0x400 ;  /* 0x0000040000047882 */ /* 0x000fe20000000000 */
[----:B------:R-:W-:-:S02]  /*0200*/  IMAD R6, R5, R4, R0 ;  /* 0x0000000405067224 */ /* 0x000fc400078e0200 */
[----:B------:R-:W-:Y:S01]  /*0210*/  IMAD R13, R4, R4, RZ ;  /* 0x00000004040d7224 */ /* 0x000fe200078e02ff */
[----:B0-----:R-:W-:-:S06]  /*0220*/  ULEA UR4, UR5, UR4, 0x18 ;  /* 0x0000000405047291 */ /* 0x001fcc000f8ec0ff */
[----:B------:R-:W-:-:S05]  /*0230*/  LEA R6, R6, UR4, 0x2 ;  /* 0x0000000406067c11 */ /* 0x000fca000f8e10ff */
[----:B------:R-:W-:-:S04]  /*0240*/  IMAD R12, R13, 0x4, R6 ;  /* 0x000000040d0c7824 */ /* 0x000fc800078e0206 */
[----:B------:R-:W-:Y:S01]  /*0250*/  IMAD R15, R13, 0x4, R12 ;  /* 0x000000040d0f7824 */ /* 0x000fe200078e020c */
[----:B------:R-:W-:Y:S01]  /*0260*/  ISETP.GE.AND P0, PT, R4, 0x1, PT ;  /* 0x000000010400780c */ /* 0x000fe20003f06270 */
[----:B--2---:R0:W-:Y:S04]  /*0270*/  STS [R6], R7 ;  /* 0x0000000706007388 */ /* 0x0041e80000000800 */
[----:B---3--:R0:W-:Y:S04]  /*0280*/  STS [R12], R8 ;  /* 0x000000080c007388 */ /* 0x0081e80000000800 */
[----:B----4-:R0:W-:Y:S04]  /*0290*/  STS [R15], R10 ;  /* 0x0000000a0f007388 */ /* 0x0101e80000000800 */
[----:B------:R-:W-:Y:S05]  /*02a0*/  @!P0 BRA `(.L_x_0) ;  /* 0x0000001000a08947 */ /* 0x000fea0003800000 */
[C---:B------:R-:W-:Y:S01]  /*02b0*/  ISETP.GE.U32.AND P1, PT, R4.reuse, 0x20, PT ;  /* 0x000000200400780c */ /* 0x040fe20003f26070 */
[----:B------:R-:W-:Y:S01]  /*02c0*/  HFMA2 R9, -RZ, RZ, 0, 0 ;  /* 0x00000000ff097431 */ /* 0x000fe200000001ff */
[----:B0-----:R-:W-:-:S04]  /*02d0*/  LOP3.LUT R7, R4, 0x1f, RZ, 0xc0, !PT ;  /* 0x0000001f04077812 */ /* 0x001fc800078ec0ff */
[----:B------:R-:W-:-:S07]  /*02e0*/  ISETP.NE.AND P0, PT, R7, RZ, PT ;  /* 0x000000ff0700720c */ /* 0x000fce0003f05270 */
[----:B------:R-:W-:Y:S06]  /*02f0*/  @!P1 BRA `(.L_x_1) ;  /* 0x0000001000389947 */ /* 0x000fec0003800000 */
[----:B------:R-:W0:Y:S01]  /*0300*/  LDC R8, c[0x3][0x8] ;  /* 0x00c00200ff087b82 */ /* 0x000e220000000800 */
[----:B------:R-:W-:Y:S02]  /*0310*/  IMAD.IADD R9, R5, 0x1, R4 ;  /* 0x0000000105097824 */ /* 0x000fe400078e0204 */
[----:B------:R-:W-:Y:S02]  /*0320*/  IMAD R11, R13, 0x2, R0 ;  /* 0x000000020d0b7824 */ /* 0x000fe400078e0200 */
[----:B------:R-:W-:Y:S01]  /*0330*/  IMAD R10, R9, R4, RZ ;  /* 0x00000004090a7224 */ /* 0x000fe200078e02ff */
[----:B------:R-:W-:Y:S02]  /*0340*/  LOP3.LUT R9, R4, 0x7fffffe0, RZ, 0xc0, !PT ;  /* 0x7fffffe004097812 */ /* 0x000fe400078ec0ff */
[----:B------:R-:W-:Y:S02]  /*0350*/  LEA R11, R11, UR4, 0x2 ;  /* 0x000000040b0b7c11 */ /* 0x000fe4000f8e10ff */
[----:B------:R-:W-:-:S02]  /*0360*/  LEA R12, R10, UR4, 0x2 ;  /* 0x000000040a0c7c11 */ /* 0x000fc4000f8e10ff */
[----:B------:R-:W-:-:S03]  /*0370*/  IADD3 R10, PT, PT, -R9, RZ, RZ ;  /* 0x000000ff090a7210 */ /* 0x000fc60007ffe1ff */
[----:B------:R-:W-:-:S07]  /*0380*/  VIADD R12, R12, 0x40 ;  /* 0x000000400c0c7836 */ /* 0x000fce0000000000 */
.L_x_2:
[----:B------:R-:W-:Y:S01]  /*0390*/  BAR.SYNC.DEFER_BLOCKING 0x0 ;  /* 0x0000000000007b1d */ /* 0x000fe20000010000 */
[----:B------:R-:W-:-:S05]  /*03a0*/  IADD3 R10, PT, PT, R10, 0x20, RZ ;  /* 0x000000200a0a7810 */ /* 0x000fca0007ffe0ff */
[----:B------:R-:W-:Y:S04]  /*03b0*/  LDS R4, [R12+-0x40] ;  /* 0xffffc0000c047984 */ /* 0x000fe80000000800 */
[----:B------:R-:W1:Y:S04]  /*03c0*/  LDS R13, [R11] ;  /* 0x000000000b0d7984 */ /* 0x000e680000000800 */
[----:B------:R-:W2:Y:S01]  /*03d0*/  LDS R14, [R6] ;  /* 0x00000000060e7984 */ /* 0x000ea20000000800 */
[----:B-1----:R-:W-:Y:S01]  /*03e0*/  IMAD.IADD R17, R4, 0x1, R13 ;  /* 0x0000000104117824 */ /* 0x002fe200078e020d */
[----:B0-----:R-:W-:-:S04]  /*03f0*/  MOV R4, R8 ;  /* 0x0000000800047202 */ /* 0x001fc80000000f00 */
[----:B--2---:R-:W-:Y:S01]  /*0400*/  ISETP.GE.AND P1, PT, R17, R14, PT ;  /* 0x0000000e1100720c */ /* 0x004fe20003f26270 */
[C-C-:B------:R-:W-:Y:S02]  /*0410*/  IMAD R19, R4.reuse, 0x4, R11.reuse ;  /* 0x0000000404137824 */ /* 0x140fe400078e020b */
[----:B------:R-:W-:-:S03]  /*0420*/  IMAD R11, R4, 0x80, R11 ;  /* 0x00000080040b7824 */ /* 0x000fc600078e020b */
[----:B------:R-:W-:-:S07]  /*0430*/  LEA R21, R4, R19, 0x2 ;  /* 0x0000001304157211 */ /* 0x000fce00078e10ff */
[----:B------:R-:W-:Y:S01]  /*0440*/  @!P1 STS [R6], R17 ;  /* 0x0000001106009388 */ /* 0x000fe20000000800 */
[----:B------:R-:W-:Y:S06]  /*0450*/  BAR.SYNC.DEFER_BLOCKING 0x0 ;  /* 0x0000000000007b1d */ /* 0x000fec0000010000 */
[----:B------:R-:W-:Y:S04]  /*0460*/  LDS R13, [R12+-0x3c] ;  /* 0xffffc4000c0d7984 */ /* 0x000fe80000000800 */
[----:B------:R0:W1:Y:S04]  /*0470*/  LDS R14, [R19] ;  /* 0x00000000130e7984 */ /* 0x0000680000000800 */
[----:B------:R-:W2:Y:S01]  /*0480*/  LDS R15, [R6] ;  /* 0x00000000060f7984 */ /* 0x000ea20000000800 */
[----:B0-----:R-:W-:-:S02]  /*0490*/  IMAD R19, R4, 0x4, R21 ;  /* 0x0000000404137824 */ /* 0x001fc400078e0215 */
[----:B-1----:R-:W-:-:S05]  /*04a0*/  IMAD.IADD R16, R13, 0x1, R14 ;  /* 0x000000010d107824 */ /* 0x002fca00078e020e */
[----:B--2---:R-:W-:-:S13]  /*04b0*/  ISETP.GE.AND P1, PT, R16, R15, PT ;  /* 0x0000000f1000720c */ /* 0x004fda0003f26270 */
        /* <DEDUP_REMOVED lines=13> */
[----:B0-----:R-:W-:-:S02]  /*0590*/  LEA R19, R4, R21, 0x2 ;  /* 0x0000001504137211 */ /* 0x001fc400078e10ff */
[----:B-1----:R-:W-:-:S04]  /*05a0*/  IADD3 R16, PT, PT, R13, R14, RZ ;  /* 0x0000000e0d107210 */ /* 0x002fc80007ffe0ff */
        /* <DEDUP_REMOVED lines=99> */
[----:B------:R-:W-:Y:S04]  /*0be0*/  LDS R13, [R12] ;  /* 0x000000000c0d7984 */ /* 0x000fe80000000800 */
[----:B------:R0:W1:Y:S04]  /*0bf0*/  LDS R14, [R21] ;  /* 0x00000000150e7984 */ /* 0x0000680000000800 */
[----:B------:R-:W2:Y:S01]  /*0c00*/  LDS R15, [R6] ;  /* 0x00000000060f7984 */ /* 0x000ea20000000800 */
[----:B0-----:R-:W-:-:S02]  /*0c10*/  IMAD R21, R4, 0x4, R19 ;  /* 0x0000000404157824 */ /* 0x001fc400078e0213 */
[----:B-1----:R-:W-:-:S05]  /*0c20*/  IMAD.IADD R17, R13, 0x1, R14 ;  /* 0x000000010d117824 */ /* 0x002fca00078e020e */
[----:B--2---:R-:W-:-:S13]  /*0c30*/  ISETP.GE.AND P1, PT, R17, R15, PT ;  /* 0x0000000f1100720c */ /* 0x004fda0003f26270 */
[----:B------:R-:W-:Y:S01]  /*0c40*/  @!P1 STS [R6], R17 ;  /* 0x0000001106009388 */ /* 0x000fe20000000800 */
[----:B------:R-:W-:Y:S06]  /*0c50*/  BAR.SYNC.DEFER_BLOCKING 0x0 ;  /* 0x0000000000007b1d */ /* 0x000fec0000010000 */
[----:B------:R-:W-:Y:S04]  /*0c60*/  LDS R13, [R12+0x4] ;  /* 0x000004000c0d7984 */ /* 0x000fe80000000800 */
        /* <DEDUP_REMOVED lines=10> */
[----:B0-----:R-:W-:-:S02]  /*0d10*/  LEA R21, R4, R19, 0x2 ;  /* 0x0000001304157211 */ /* 0x001fc400078e10ff */
[----:B-1----:R-:W-:-:S04]  /*0d20*/  IADD3 R17, PT, PT, R13, R14, RZ ;  /* 0x0000000e0d117210 */ /* 0x002fc80007ffe0ff */
        /* <DEDUP_REMOVED lines=84> */
[----:B------:R-:W0:Y:S04]  /*1270*/  LDS R14, [R19] ;  /* 0x00000000130e7984 */ /* 0x000e280000000800 */
[----:B------:R-:W1:Y:S01]  /*1280*/  LDS R15, [R6] ;  /* 0x00000000060f7984 */ /* 0x000e620000000800 */
[----:B0-----:R-:W-:-:S05]  /*1290*/  IMAD.IADD R16, R13, 0x1, R14 ;  /* 0x000000010d107824 */ /* 0x001fca00078e020e */
[----:B-1----:R-:W-:-:S13]  /*12a0*/  ISETP.GE.AND P1, PT, R16, R15, PT ;  /* 0x0000000f1000720c */ /* 0x002fda0003f26270 */
[----:B------:R-:W-:Y:S01]  /*12b0*/  @!P1 STS [R6], R16 ;  /* 0x0000001006009388 */ /* 0x000fe20000000800 */
[----:B------:R-:W-:Y:S06]  /*12c0*/  BAR.SYNC.DEFER_BLOCKING 0x0 ;  /* 0x0000000000007b1d */ /* 0x000fec0000010000 */
[----:B------:R-:W-:Y:S04]  /*12d0*/  LDS R13, [R12+0x38] ;  /* 0x000038000c0d7984 */ /* 0x000fe80000000800 */
[----:B------:R-:W0:Y:S04]  /*12e0*/  LDS R14, [R21] ;  /* 0x00000000150e7984 */ /* 0x000e280000000800 */
[----:B------:R-:W1:Y:S01]  /*12f0*/  LDS R15, [R6] ;  /* 0x00000000060f7984 */ /* 0x000e620000000800 */
[----:B0-----:R-:W-:Y:S01]  /*1300*/  IADD3 R17, PT, PT, R13, R14, RZ ;  /* 0x0000000e0d117210 */ /* 0x001fe20007ffe0ff */
[----:B------:R-:W-:-:S03]  /*1310*/  IMAD R14, R4, 0x4, R21 ;  /* 0x00000004040e7824 */ /* 0x000fc600078e0215 */
[----:B-1----:R-:W-:-:S13]  /*1320*/  ISETP.GE.AND P1, PT, R17, R15, PT ;  /* 0x0000000f1100720c */ /* 0x002fda0003f26270 */
[----:B------:R-:W-:Y:S01]  /*1330*/  @!P1 STS [R6], R17 ;  /* 0x0000001106009388 */ /* 0x000fe20000000800 */
[----:B------:R-:W-:Y:S06]  /*1340*/  BAR.SYNC.DEFER_BLOCKING 0x0 ;  /* 0x0000000000007b1d */ /* 0x000fec0000010000 */
[----:B------:R-:W-:Y:S04]  /*1350*/  LDS R14, [R14] ;  /* 0x000000000e0e7984 */ /* 0x000fe80000000800 */
[----:B------:R0:W1:Y:S04]  /*1360*/  LDS R13, [R12+0x3c] ;  /* 0x00003c000c0d7984 */ /* 0x0000680000000800 */
[----:B------:R-:W2:Y:S01]  /*1370*/  LDS R15, [R6] ;  /* 0x00000000060f7984 */ /* 0x000ea20000000800 */
[----:B0-----:R-:W-:-:S02]  /*1380*/  VIADD R12, R12, 0x80 ;  /* 0x000000800c0c7836 */ /* 0x001fc40000000000 */
[----:B-1----:R-:W-:-:S05]  /*1390*/  IMAD.IADD R13, R13, 0x1, R14 ;  /* 0x000000010d0d7824 */ /* 0x002fca00078e020e */
[----:B--2---:R-:W-:-:S13]  /*13a0*/  ISETP.GE.AND P1, PT, R13, R15, PT ;  /* 0x0000000f0d00720c */ /* 0x004fda0003f26270 */
[----:B------:R1:W-:Y:S01]  /*13b0*/  @!P1 STS [R6], R13 ;  /* 0x0000000d06009388 */ /* 0x0003e20000000800 */
[----:B------:R-:W-:-:S13]  /*13c0*/  ISETP.NE.AND P1, PT, R10, RZ, PT ;  /* 0x000000ff0a00720c */ /* 0x000fda0003f25270 */
[----:B-1----:R-:W-:Y:S05]  /*13d0*/  @P1 BRA `(.L_x_2) ;  /* 0xffffffec00ec1947 */ /* 0x002fea000383ffff */
.L_x_1:
[----:B------:R-:W-:Y:S05]  /*13e0*/  @!P0 BRA `(.L_x_0) ;  /* 0x0000000000508947 */ /* 0x000fea0003800000 */
[----:B------:R-:W0:Y:S01]  /*13f0*/  LDC R13, c[0x3][0x8] ;  /* 0x00c00200ff0d7b82 */ /* 0x000e220000000800 */
[----:B------:R-:W-:Y:S01]  /*1400*/  LEA R11, R4, R9, 0x1 ;  /* 0x00000009040b7211 */ /* 0x000fe200078e08ff */
[----:B------:R-:W-:Y:S02]  /*1410*/  IMAD.IADD R5, R5, 0x1, R4 ;  /* 0x0000000105057824 */ /* 0x000fe400078e0204 */
[----:B------:R-:W-:Y:S02]  /*1420*/  IMAD.MOV R7, RZ, RZ, -R7 ;  /* 0x000000ffff077224 */ /* 0x000fe400078e0a07 */
[-C--:B------:R-:W-:Y:S02]  /*1430*/  IMAD R0, R11, R4.reuse, R0 ;  /* 0x000000040b007224 */ /* 0x080fe400078e0200 */
[----:B------:R-:W-:-:S03]  /*1440*/  IMAD R4, R5, R4, R9 ;  /* 0x0000000405047224 */ /* 0x000fc600078e0209 */
[----:B------:R-:W-:Y:S02]  /*1450*/  LEA R0, R0, UR4, 0x2 ;  /* 0x0000000400007c11 */ /* 0x000fe4000f8e10ff */
[----:B------:R-:W-:-:S07]  /*1460*/  LEA R4, R4, UR4, 0x2 ;  /* 0x0000000404047c11 */ /* 0x000fce000f8e10ff */
.L_x_3:
[----:B------:R-:W-:Y:S01]  /*1470*/  BAR.SYNC.DEFER_BLOCKING 0x0 ;  /* 0x0000000000007b1d */ /* 0x000fe20000010000 */
[----:B------:R-:W-:-:S05]  /*1480*/  VIADD R7, R7, 0x1 ;  /* 0x0000000107077836 */ /* 0x000fca0000000000 */
[----:B------:R1:W-:Y:S04]  /*1490*/  LDS R5, [R4] ;  /* 0x0000000004057984 */ /* 0x0003e80000000800 */
[----:B------:R0:W2:Y:S04]  /*14a0*/  LDS R8, [R0] ;  /* 0x0000000000087984 */ /* 0x0000a80000000800 */
[----:B------:R-:W3:Y:S01]  /*14b0*/  LDS R9, [R6] ;  /* 0x0000000006097984 */ /* 0x000ee20000000800 */
[----:B-1----:R-:W-:Y:S01]  /*14c0*/  VIADD R4, R4, 0x4 ;  /* 0x0000000404047836 */ /* 0x002fe20000000000 */
[----:B0-----:R-:W-:-:S02]  /*14d0*/  LEA R0, R13, R0, 0x2 ;  /* 0x000000000d007211 */ /* 0x001fc400078e10ff */
[----:B--2---:R-:W-:-:S04]  /*14e0*/  IADD3 R5, PT, PT, R5, R8, RZ ;  /* 0x0000000805057210 */ /* 0x004fc80007ffe0ff */
[----:B---3--:R-:W-:-:S13]  /*14f0*/  ISETP.GE.AND P0, PT, R5, R9, PT ;  /* 0x000000090500720c */ /* 0x008fda0003f06270 */
[----:B------:R1:W-:Y:S01]  /*1500*/  @!P0 STS [R6], R5 ;  /* 0x0000000506008388 */ /* 0x0003e20000000800 */
[----:B------:R-:W-:-:S13]  /*1510*/  ISETP.NE.AND P0, PT, R7, RZ, PT ;  /* 0x000000ff0700720c */ /* 0x000fda0003f05270 */
[----:B-1----:R-:W-:Y:S05]  /*1520*/  @P0 BRA `(.L_x_3) ;  /* 0xfffffffc00d00947 */ /* 0x002fea000383ffff */
.L_x_0:
[----:B------:R-:W1:Y:S04]  /*1530*/  LDS R5, [R6] ;  /* 0x0000000006057984 */ /* 0x000e680000000800 */
[----:B-1----:R-:W-:Y:S01]  /*1540*/  STG.E desc[UR6][R2.64], R5 ;  /* 0x0000000502007986 */ /* 0x002fe2000c101906 */
[----:B------:R-:W-:Y:S05]  /*1550*/  EXIT ;  /* 0x000000000000794d */ /* 0x000fea0003800000 */
.L_x_4:
[----:B------:R-:W-:-:S00]  /*1560*/  BRA `(.L_x_4) ;  /* 0xfffffffc00fc7947 */ /* 0x000fc0000383ffff */
[----:B------:R-:W-:-:S00]  /*1570*/  NOP ;  /* 0x0000000000007918 */ /* 0x000fc00000000000 */
        /* <DEDUP_REMOVED lines=8> */
.L_x_17:


//--------------------- .text._Z6phase2Pii        --------------------------
	.section	.text._Z6phase2Pii,"ax",@progbits
	.align	128
        .global         _Z6phase2Pii
        .type           _Z6phase2Pii,@function
        .size           _Z6phase2Pii,(.L_x_18 - _Z6phase2Pii)
        .other          _Z6phase2Pii,@"STO_CUDA_ENTRY STV_DEFAULT"
_Z6phase2Pii:
.text._Z6phase2Pii:
[----:B------:R-:W-:Y:S08]  /*0000*/  LDC R1, c[0x0][0x37c] ;  /* 0x0000df00ff017b82 */ /* 0x000ff00000000800 */
[----:B------:R-:W0:Y:S01]  /*0010*/  S2UR UR4, SR_CTAID.X ;  /* 0x00000000000479c3 */ /* 0x000e220000002500 */
[----:B------:R-:W1:Y:S01]  /*0020*/  LDCU UR5, c[0x3][0x8] ;  /* 0x00c00100ff0577ac */ /* 0x000e620008000800 */
[----:B------:R-:W2:Y:S01]  /*0030*/  S2R R0, SR_TID.X ;  /* 0x0000000000007919 */ /* 0x000ea20000002100 */
[----:B------:R-:W3:Y:S01]  /*0040*/  LDCU.64 UR6, c[0x0][0x358] ;  /* 0x00006b00ff0677ac */ /* 0x000ee20008000a00 */
[----:B------:R-:W4:Y:S01]  /*0050*/  S2R R5, SR_TID.Y ;  /* 0x0000000000057919 */ /* 0x000f220000002200 */
[----:B-1----:R-:W-:-:S04]  /*0060*/  IMAD.U32 R6, RZ, RZ, UR5 ;  /* 0x00000005ff067e24 */ /* 0x002fc8000f8e00ff */
[----:B------:R-:W-:Y:S01]  /*0070*/  IMAD R9, R6, R6, RZ ;  /* 0x0000000606097224 */ /* 0x000fe200078e02ff */
[----:B0-----:R-:W-:-:S09]  /*0080*/  UISETP.NE.AND UP0, UPT, UR4, URZ, UPT ;  /* 0x000000ff0400728c */ /* 0x001fd2000bf05270 */
[----:B---3--:R-:W-:Y:S05]  /*0090*/  BRA.U UP0, `(.L_x_5) ;  /* 0x0000000100247547 */ /* 0x008fea000b800000 */
[----:B------:R-:W0:Y:S01]  /*00a0*/  S2UR UR8, SR_CTAID.Y ;  /* 0x00000000000879c3 */ /* 0x000e220000002600 */
[----:B------:R-:W0:Y:S01]  /*00b0*/  LDCU UR9, c[0x0][0x388] ;  /* 0x00007100ff0977ac */ /* 0x000e220008000800 */
[----:B------:R-:W-:Y:S02]  /*00c0*/  IMAD.MOV.U32 R7, RZ, RZ, RZ ;  /* 0x000000ffff077224 */ /* 0x000fe400078e00ff */
[----:B------:R-:W-:Y:S01]  /*00d0*/  IMAD.MOV.U32 R4, RZ, RZ, R9 ;  /* 0x000000ffff047224 */ /* 0x000fe200078e0009 */
[----:B------:R-:W1:Y:S01]  /*00e0*/  LDCU UR5, c[0x0][0x388] ;  /* 0x00007100ff0577ac */ /* 0x000e620008000800 */
[----:B0-----:R-:W-:Y:S02]  /*00f0*/  UISETP.GE.U32.AND UP0, UPT, UR8, UR9, UPT ;  /* 0x000000090800728c */ /* 0x001fe4000bf06070 */
[----:B------:R-:W-:-:S09]  /*0100*/  UIADD3 UR4, UPT, UPT, UR8, 0x1, URZ ;  /* 0x0000000108047890 */ /* 0x000fd2000fffe0ff */
[----:B------:R-:W-:Y:S01]  /*0110*/  @!UP0 UIADD3 UR4, UPT, UPT, UR8, URZ, URZ ;  /* 0x000000ff08048290 */ /* 0x000fe2000fffe0ff */
[----:B-1----:R-:W-:Y:S11]  /*0120*/  BRA `(.L_x_6) ;  /* 0x0000000000207947 */ /* 0x002ff60003800000 */
.L_x_5:
[----:B------:R-:W0:Y:S01]  /*0130*/  S2UR UR8, SR_CTAID.Y ;  /* 0x00000000000879c3 */ /* 0x000e220000002600 */
[----:B------:R-:W0:Y:S01]  /*0140*/  LDCU UR9, c[0x0][0x388] ;  /* 0x00007100ff0977ac */ /* 0x000e220008000800 */
[----:B------:R-:W-:Y:S02]  /*0150*/  HFMA2 R4, -RZ, RZ, 0, 0 ;  /* 0x00000000ff047431 */ /* 0x000fe400000001ff */
[----:B------:R-:W-:Y:S01]  /*0160*/  IMAD.MOV.U32 R7, RZ, RZ, R9 ;  /* 0x000000ffff077224 */ /* 0x000fe200078e0009 */
[----:B------:R-:W1:Y:S01]  /*0170*/  LDCU UR4, c[0x0][0x388] ;  /* 0x00007100ff0477ac */ /* 0x000e620008000800 */
[----:B0-----:R-:W-:Y:S02]  /*0180*/  UISETP.GE.U32.AND UP0, UPT, UR8, UR9, UPT ;  /* 0x000000090800728c */ /* 0x001fe4000bf06070 */
[----:B------:R-:W-:-:S09]  /*0190*/  UIADD3 UR5, UPT, UPT, UR8, 0x1, URZ ;  /* 0x0000000108057890 */ /* 0x000fd2000fffe0ff */
[----:B-1----:R-:W-:-:S12]  /*01a0*/  @!UP0 UIADD3 UR5, UPT, UPT, UR8, URZ, URZ ;  /* 0x000000ff08058290 */ /* 0x002fd8000fffe0ff */
.L_x_6:
[----:B------:R-:W0:Y:S01]  /*01b0*/  LDC.64 R10, c[0x0][0x380] ;  /* 0x0000e000ff0a7b82 */ /* 0x000e220000000a00 */
[----:B------:R-:W1:Y:S01]  /*01c0*/  LDCU UR8, c[0x3][0x4] ;  /* 0x00c00080ff0877ac */ /* 0x000e620008000800 */
[C-C-:B--2---:R-:W-:Y:S02]  /*01d0*/  IMAD R2, R6.reuse, UR4, R0.reuse ;  /* 0x0000000406027c24 */ /* 0x144fe4000f8e0200 */
[C-C-:B----4-:R-:W-:Y:S02]  /*01e0*/  IMAD R3, R6.reuse, UR5, R5.reuse ;  /* 0x0000000506037c24 */ /* 0x150fe4000f8e0205 */
[C---:B------:R-:W-:Y:S02]  /*01f0*/  IMAD R8, R6.reuse, UR9, R5 ;  /* 0x0000000906087c24 */ /* 0x040fe4000f8e0205 */
[----:B------:R-:W-:Y:S02]  /*0200*/  IMAD R13, R6, UR9, R0 ;  /* 0x00000009060d7c24 */ /* 0x000fe4000f8e0200 */
[----:B-1----:R-:W-:-:S02]  /*0210*/  IMAD R3, R3, UR8, R2 ;  /* 0x0000000803037c24 */ /* 0x002fc4000f8e0202 */
[----:B------:R-:W-:Y:S02]  /*0220*/  IMAD R13, R8, UR8, R13 ;  /* 0x00000008080d7c24 */ /* 0x000fe4000f8e020d */
[----:B0-----:R-:W-:-:S04]  /*0230*/  IMAD.WIDE R2, R3, 0x4, R10 ;  /* 0x0000000403027825 */ /* 0x001fc800078e020a */
[----:B------:R-:W-:Y:S02]  /*0240*/  IMAD.WIDE R10, R13, 0x4, R10 ;  /* 0x000000040d0a7825 */ /* 0x000fe400078e020a */
[----:B------:R-:W2:Y:S04]  /*0250*/  LDG.E R13, desc[UR6][R2.64] ;  /* 0x00000006020d7981 */ /* 0x000ea8000c1e1900 */
[----:B------:R-:W3:Y:S01]  /*0260*/  LDG.E R10, desc[UR6][R10.64] ;  /* 0x000000060a0a7981 */ /* 0x000ee2000c1e1900 */
[----:B------:R-:W0:Y:S01]  /*0270*/  S2UR UR5, SR_CgaCtaId ;  /* 0x00000000000579c3 */ /* 0x000e220000008800 */
[----:B------:R-:W-:Y:S01]  /*0280*/  UMOV UR4, 0x400 ;  /* 0x0000040000047882 */ /* 0x000fe20000000000 */
[----:B------:R-:W-:Y:S01]  /*0290*/  IMAD R8, R5, R6, R0 ;  /* 0x0000000605087224 */ /* 0x000fe200078e0200 */
[----:B------:R-:W-:Y:S01]  /*02a0*/  ISETP.GE.AND P0, PT, R6, 0x1, PT ;  /* 0x000000010600780c */ /* 0x000fe20003f06270 */
[----:B0-----:R-:W-:-:S06]  /*02b0*/  ULEA UR4, UR5, UR4, 0x18 ;  /* 0x0000000405047291 */ /* 0x001fcc000f8ec0ff */
[----:B------:R-:W-:-:S05]  /*02c0*/  LEA R8, R8, UR4, 0x2 ;  /* 0x0000000408087c11 */ /* 0x000fca000f8e10ff */
[----:B------:R-:W-:Y:S01]  /*02d0*/  IMAD R9, R9, 0x4, R8 ;  /* 0x0000000409097824 */ /* 0x000fe200078e0208 */
[----:B--2---:R0:W-:Y:S04]  /*02e0*/  STS [R8], R13 ;  /* 0x0000000d08007388 */ /* 0x0041e80000000800 */
[----:B---3--:R0:W-:Y:S01]  /*02f0*/  STS [R9], R10 ;  /* 0x0000000a09007388 */ /* 0x0081e20000000800 */
[----:B------:R-:W-:Y:S05]  /*0300*/  @!P0 BRA `(.L_x_7) ;  /* 0x00000010009c8947 */ /* 0x000fea0003800000 */
[C---:B------:R-:W-:Y:S01]  /*0310*/  ISETP.GE.U32.AND P1, PT, R6.reuse, 0x20, PT ;  /* 0x000000200600780c */ /* 0x040fe20003f26070 */
[----:B------:R-:W-:Y:S01]  /*0320*/  IMAD.MOV.U32 R11, RZ, RZ, RZ ;  /* 0x000000ffff0b7224 */ /* 0x000fe200078e00ff */
[----:B0-----:R-:W-:-:S04]  /*0330*/  LOP3.LUT R9, R6, 0x1f, RZ, 0xc0, !PT ;  /* 0x0000001f06097812 */ /* 0x001fc800078ec0ff */
[----:B------:R-:W-:-:S07]  /*0340*/  ISETP.NE.AND P0, PT, R9, RZ, PT ;  /* 0x000000ff0900720c */ /* 0x000fce0003f05270 */
[----:B------:R-:W-:Y:S06]  /*0350*/  @!P1 BRA `(.L_x_8) ;  /* 0x0000001000349947 */ /* 0x000fec0003800000 */
[----:B------:R-:W0:Y:S01]  /*0360*/  LDC R10, c[0x3][0x8] ;  /* 0x00c00200ff0a7b82 */ /* 0x000e220000000800 */
[----:B------:R-:W-:Y:S01]  /*0370*/  IMAD R12, R5, R6, R4 ;  /* 0x00000006050c7224 */ /* 0x000fe200078e0204 */
[----:B------:R-:W-:Y:S02]  /*0380*/  LOP3.LUT R11, R6, 0x7fffffe0, RZ, 0xc0, !PT ;  /* 0x7fffffe0060b7812 */ /* 0x000fe400078ec0ff */
[----:B------:R-:W-:Y:S02]  /*0390*/  IADD3 R13, PT, PT, R0, R7, RZ ;  /* 0x00000007000d7210 */ /* 0x000fe40007ffe0ff */
[----:B------:R-:W-:Y:S01]  /*03a0*/  LEA R14, R12, UR4, 0x2 ;  /* 0x000000040c0e7c11 */ /* 0x000fe2000f8e10ff */
[----:B------:R-:W-:Y:S01]  /*03b0*/  IMAD.MOV R12, RZ, RZ, -R11 ;  /* 0x000000ffff0c7224 */ /* 0x000fe200078e0a0b */
[----:B------:R-:W-:-:S03]  /*03c0*/  LEA R13, R13, UR4, 0x2 ;  /* 0x000000040d0d7c11 */ /* 0x000fc6000f8e10ff */
[----:B------:R-:W-:-:S07]  /*03d0*/  VIADD R14, R14, 0x40 ;  /* 0x000000400e0e7836 */ /* 0x000fce0000000000 */
.L_x_9:
[----:B------:R-:W-:Y:S01]  /*03e0*/  BAR.SYNC.DEFER_BLOCKING 0x0 ;  /* 0x0000000000007b1d */ /* 0x000fe20000010000 */
[----:B------:R-:W-:-:S05]  /*03f0*/  VIADD R12, R12, 0x20 ;  /* 0x000000200c0c7836 */ /* 0x000fca0000000000 */
[----:B------:R-:W-:Y:S04]  /*0400*/  LDS R6, [R14+-0x40] ;  /* 0xffffc0000e067984 */ /* 0x000fe80000000800 */
[----:B------:R-:W1:Y:S04]  /*0410*/  LDS R15, [R13] ;  /* 0x000000000d0f7984 */ /* 0x000e680000000800 */
[----:B------:R-:W2:Y:S01]  /*0420*/  LDS R16, [R8] ;  /* 0x0000000008107984 */ /* 0x000ea20000000800 */
[----:B-1----:R-:W-:Y:S01]  /*0430*/  IADD3 R19, PT, PT, R6, R15, RZ ;  /* 0x0000000f06137210 */ /* 0x002fe20007ffe0ff */
[----:B0-----:R-:W-:-:S03]  /*0440*/  IMAD.MOV.U32 R6, RZ, RZ, R10 ;  /* 0x000000ffff067224 */ /* 0x001fc600078e000a */
[----:B--2---:R-:W-:Y:S01]  /*0450*/  ISETP.GE.AND P1, PT, R19, R16, PT ;  /* 0x000000101300720c */ /* 0x004fe20003f26270 */
[C-C-:B------:R-:W-:Y:S02]  /*0460*/  IMAD R21, R6.reuse, 0x4, R13.reuse ;  /* 0x0000000406157824 */ /* 0x140fe400078e020d */
[C---:B------:R-:W-:Y:S02]  /*0470*/  IMAD R13, R6.reuse, 0x80, R13 ;  /* 0x00000080060d7824 */ /* 0x040fe400078e020d */
[----:B------:R-:W-:-:S08]  /*0480*/  IMAD R23, R6, 0x4, R21 ;  /* 0x0000000406177824 */ /* 0x000fd000078e0215 */
        /* <DEDUP_REMOVED lines=122> */
[----:B------:R-:W-:Y:S04]  /*0c30*/  LDS R15, [R14] ;  /* 0x000000000e0f7984 */ /* 0x000fe80000000800 */
        /* <DEDUP_REMOVED lines=113> */
[----:B0-----:R-:W-:-:S02]  /*1350*/  IMAD.IADD R19, R15, 0x1, R16 ;  /* 0x000000010f137824 */ /* 0x001fc400078e0210 */
[----:B------:R-:W-:-:S03]  /*1360*/  IMAD R16, R6, 0x4, R23 ;  /* 0x0000000406107824 */ /* 0x000fc600078e0217 */
[----:B-1----:R-:W-:-:S13]  /*1370*/  ISETP.GE.AND P1, PT, R19, R17, PT ;  /* 0x000000111300720c */ /* 0x002fda0003f26270 */
[----:B------:R-:W-:Y:S01]  /*1380*/  @!P1 STS [R8], R19 ;  /* 0x0000001308009388 */ /* 0x000fe20000000800 */
[----:B------:R-:W-:Y:S06]  /*1390*/  BAR.SYNC.DEFER_BLOCKING 0x0 ;  /* 0x0000000000007b1d */ /* 0x000fec0000010000 */
[----:B------:R-:W-:Y:S04]  /*13a0*/  LDS R16, [R16] ;  /* 0x0000000010107984 */ /* 0x000fe80000000800 */
[----:B------:R0:W1:Y:S04]  /*13b0*/  LDS R15, [R14+0x3c] ;  /* 0x00003c000e0f7984 */ /* 0x0000680000000800 */
[----:B------:R-:W2:Y:S01]  /*13c0*/  LDS R17, [R8] ;  /* 0x0000000008117984 */ /* 0x000ea20000000800 */
[----:B0-----:R-:W-:-:S02]  /*13d0*/  IADD3 R14, PT, PT, R14, 0x80, RZ ;  /* 0x000000800e0e7810 */ /* 0x001fc40007ffe0ff */
[----:B-1----:R-:W-:-:S04]  /*13e0*/  IADD3 R15, PT, PT, R15, R16, RZ ;  /* 0x000000100f0f7210 */ /* 0x002fc80007ffe0ff */
[----:B--2---:R-:W-:-:S13]  /*13f0*/  ISETP.GE.AND P1, PT, R15, R17, PT ;  /* 0x000000110f00720c */ /* 0x004fda0003f26270 */
[----:B------:R1:W-:Y:S01]  /*1400*/  @!P1 STS [R8], R15 ;  /* 0x0000000f08009388 */ /* 0x0003e20000000800 */
[----:B------:R-:W-:-:S13]  /*1410*/  ISETP.NE.AND P1, PT, R12, RZ, PT ;  /* 0x000000ff0c00720c */ /* 0x000fda0003f25270 */
[----:B-1----:R-:W-:Y:S05]  /*1420*/  @P1 BRA `(.L_x_9) ;  /* 0xffffffec00ec1947 */ /* 0x002fea000383ffff */
.L_x_8:
[----:B------:R-:W-:Y:S05]  /*1430*/  @!P0 BRA `(.L_x_7) ;  /* 0x0000000000508947 */ /* 0x000fea0003800000 */
[----:B------:R-:W0:Y:S01]  /*1440*/  LDC R10, c[0x3][0x8] ;  /* 0x00c00200ff0a7b82 */ /* 0x000e220000000800 */
[----:B------:R-:W-:Y:S01]  /*1450*/  IMAD.IADD R0, R0, 0x1, R7 ;  /* 0x0000000100007824 */ /* 0x000fe200078e0207 */
[----:B------:R-:W-:Y:S01]  /*1460*/  IADD3 R9, PT, PT, -R9, RZ, RZ ;  /* 0x000000ff09097210 */ /* 0x000fe20007ffe1ff */
[C---:B------:R-:W-:Y:S02]  /*1470*/  IMAD.IADD R4, R11.reuse, 0x1, R4 ;  /* 0x000000010b047824 */ /* 0x040fe400078e0204 */
[-C--:B------:R-:W-:Y:S02]  /*1480*/  IMAD R11, R11, R6.reuse, R0 ;  /* 0x000000060b0b7224 */ /* 0x080fe400078e0200 */
[----:B------:R-:W-:-:S03]  /*1490*/  IMAD R4, R5, R6, R4 ;  /* 0x0000000605047224 */ /* 0x000fc600078e0204 */
[----:B------:R-:W-:Y:S02]  /*14a0*/  LEA R11, R11, UR4, 0x2 ;  /* 0x000000040b0b7c11 */ /* 0x000fe4000f8e10ff */
[----:B------:R-:W-:-:S07]  /*14b0*/  LEA R4, R4, UR4, 0x2 ;  /* 0x0000000404047c11 */ /* 0x000fce000f8e10ff */
.L_x_10:
[----:B------:R-:W-:Y:S01]  /*14c0*/  BAR.SYNC.DEFER_BLOCKING 0x0 ;  /* 0x0000000000007b1d */ /* 0x000fe20000010000 */
[----:B------:R-:W-:-:S05]  /*14d0*/  VIADD R9, R9, 0x1 ;  /* 0x0000000109097836 */ /* 0x000fca0000000000 */
[----:B------:R1:W-:Y:S04]  /*14e0*/  LDS R0, [R4] ;  /* 0x0000000004007984 */ /* 0x0003e80000000800 */
[----:B------:R0:W2:Y:S04]  /*14f0*/  LDS R5, [R11] ;  /* 0x000000000b057984 */ /* 0x0000a80000000800 */
[----:B------:R-:W3:Y:S01]  /*1500*/  LDS R6, [R8] ;  /* 0x0000000008067984 */ /* 0x000ee20000000800 */
[----:B-1----:R-:W-:Y:S01]  /*1510*/  IADD3 R4, PT, PT, R4, 0x4, RZ ;  /* 0x0000000404047810 */ /* 0x002fe20007ffe0ff */
[----:B0-----:R-:W-:-:S02]  /*1520*/  IMAD R11, R10, 0x4, R11 ;  /* 0x000000040a0b7824 */ /* 0x001fc400078e020b */
[----:B--2---:R-:W-:-:S05]  /*1530*/  IMAD.IADD R5, R0, 0x1, R5 ;  /* 0x0000000100057824 */ /* 0x004fca00078e0205 */
[----:B---3--:R-:W-:-:S13]  /*1540*/  ISETP.GE.AND P0, PT, R5, R6, PT ;  /* 0x000000060500720c */ /* 0x008fda0003f06270 */
[----:B------:R1:W-:Y:S01]  /*1550*/  @!P0 STS [R8], R5 ;  /* 0x0000000508008388 */ /* 0x0003e20000000800 */
[----:B------:R-:W-:-:S13]  /*1560*/  ISETP.NE.AND P0, PT, R9, RZ, PT ;  /* 0x000000ff0900720c */ /* 0x000fda0003f05270 */
[----:B-1----:R-:W-:Y:S05]  /*1570*/  @P0 BRA `(.L_x_10) ;  /* 0xfffffffc00d00947 */ /* 0x002fea000383ffff */
.L_x_7:
[----:B------:R-:W1:Y:S04]  /*1580*/  LDS R5, [R8] ;  /* 0x0000000008057984 */ /* 0x000e680000000800 */
[----:B-1----:R-:W-:Y:S01]  /*1590*/  STG.E desc[UR6][R2.64], R5 ;  /* 0x0000000502007986 */ /* 0x002fe2000c101906 */
[----:B------:R-:W-:Y:S05]  /*15a0*/  EXIT ;  /* 0x000000000000794d */ /* 0x000fea0003800000 */
.L_x_11:
        /* <DEDUP_REMOVED lines=13> */
.L_x_18:


//--------------------- .text._Z6phase1Pii        --------------------------
	.section	.text._Z6phase1Pii,"ax",@progbits
	.align	128
        .global         _Z6phase1Pii
        .type           _Z6phase1Pii,@function
        .size           _Z6phase1Pii,(.L_x_19 - _Z6phase1Pii)
        .other          _Z6phase1Pii,@"STO_CUDA_ENTRY STV_DEFAULT"
_Z6phase1Pii:
.text._Z6phase1Pii:
[----:B------:R-:W-:Y:S01]  /*0000*/  LDC R1, c[0x0][0x37c] ;  /* 0x0000df00ff017b82 */ /* 0x000fe20000000800 */
[----:B------:R-:W0:Y:S01]  /*0010*/  S2R R6, SR_TID.Y ;  /* 0x0000000000067919 */ /* 0x000e220000002200 */
[----:B------:R-:W1:Y:S06]  /*0020*/  LDCU UR6, c[0x3][0x8] ;  /* 0x00c00100ff0677ac */ /* 0x000e6c0008000800 */
[----:B------:R-:W2:Y:S01]  /*0030*/  LDC.64 R2, c[0x0][0x380] ;  /* 0x0000e000ff027b82 */ /* 0x000ea20000000a00 */
[----:B------:R-:W3:Y:S01]  /*0040*/  S2R R0, SR_TID.X ;  /* 0x0000000000007919 */ /* 0x000ee20000002100 */
[----:B------:R-:W0:Y:S01]  /*0050*/  LDCU UR4, c[0x0][0x388] ;  /* 0x00007100ff0477ac */ /* 0x000e220008000800 */
[----:B------:R-:W4:Y:S01]  /*0060*/  LDCU UR5, c[0x3][0x4] ;  /* 0x00c00080ff0577ac */ /* 0x000f220008000800 */
[----:B-1----:R-:W-:Y:S01]  /*0070*/  IMAD.U32 R5, RZ, RZ, UR6 ;  /* 0x00000006ff057e24 */ /* 0x002fe2000f8e00ff */
[----:B------:R-:W1:Y:S03]  /*0080*/  LDCU.64 UR6, c[0x0][0x358] ;  /* 0x00006b00ff0677ac */ /* 0x000e660008000a00 */
[----:B0-----:R-:W-:-:S02]  /*0090*/  IMAD R4, R5, UR4, R6 ;  /* 0x0000000405047c24 */ /* 0x001fc4000f8e0206 */
[----:B---3--:R-:W-:-:S04]  /*00a0*/  IMAD R7, R5, UR4, R0 ;  /* 0x0000000405077c24 */ /* 0x008fc8000f8e0200 */
[----:B----4-:R-:W-:-:S04]  /*00b0*/  IMAD R7, R4, UR5, R7 ;  /* 0x0000000504077c24 */ /* 0x010fc8000f8e0207 */
[----:B--2---:R-:W-:-:S05]  /*00c0*/  IMAD.WIDE R2, R7, 0x4, R2 ;  /* 0x0000000407027825 */ /* 0x004fca00078e0202 */
[----:B-1----:R-:W2:Y:S01]  /*00d0*/  LDG.E R13, desc[UR6][R2.64] ;  /* 0x00000006020d7981 */ /* 0x002ea2000c1e1900 */
[----:B------:R-:W0:Y:S01]  /*00e0*/  S2UR UR5, SR_CgaCtaId ;  /* 0x00000000000579c3 */ /* 0x000e220000008800 */
[----:B------:R-:W-:Y:S01]  /*00f0*/  IMAD R7, R6, R5, RZ ;  /* 0x0000000506077224 */ /* 0x000fe200078e02ff */
[----:B------:R-:W-:Y:S01]  /*0100*/  UMOV UR4, 0x400 ;  /* 0x0000040000047882 */ /* 0x000fe20000000000 */
[----:B------:R-:W-:Y:S02]  /*0110*/  ISETP.GE.AND P0, PT, R5, 0x1, PT ;  /* 0x000000010500780c */ /* 0x000fe40003f06270 */
[----:B------:R-:W-:Y:S01]  /*0120*/  IMAD.IADD R6, R7, 0x1, R0 ;  /* 0x0000000107067824 */ /* 0x000fe200078e0200 */
[----:B0-----:R-:W-:-:S06]  /*0130*/  ULEA UR4, UR5, UR4, 0x18 ;  /* 0x0000000405047291 */ /* 0x001fcc000f8ec0ff */
[----:B------:R-:W-:-:S05]  /*0140*/  LEA R6, R6, UR4, 0x2 ;  /* 0x0000000406067c11 */ /* 0x000fca000f8e10ff */
[----:B--2---:R0:W-:Y:S01]  /*0150*/  STS [R6], R13 ;  /* 0x0000000d06007388 */ /* 0x0041e20000000800 */
[----:B------:R-:W-:Y:S05]  /*0160*/  @!P0 BRA `(.L_x_12) ;  /* 0x0000001000948947 */ /* 0x000fea0003800000 */
[C---:B------:R-:W-:Y:S01]  /*0170*/  ISETP.GE.U32.AND P1, PT, R5.reuse, 0x20, PT ;  /* 0x000000200500780c */ /* 0x040fe20003f26070 */
[----:B------:R-:W-:Y:S01]  /*0180*/  IMAD.MOV.U32 R10, RZ, RZ, RZ ;  /* 0x000000ffff0a7224 */ /* 0x000fe200078e00ff */
[----:B------:R-:W-:-:S04]  /*0190*/  LOP3.LUT R8, R5, 0x1f, RZ, 0xc0, !PT ;  /* 0x0000001f05087812 */ /* 0x000fc800078ec0ff */
[----:B------:R-:W-:-:S07]  /*01a0*/  ISETP.NE.AND P0, PT, R8, RZ, PT ;  /* 0x000000ff0800720c */ /* 0x000fce0003f05270 */
[----:B------:R-:W-:Y:S06]  /*01b0*/  @!P1 BRA `(.L_x_13) ;  /* 0x0000001000309947 */ /* 0x000fec0003800000 */
[----:B------:R-:W1:Y:S01]  /*01c0*/  LDC R9, c[0x3][0x8] ;  /* 0x00c00200ff097b82 */ /* 0x000e620000000800 */
[----:B------:R-:W-:Y:S02]  /*01d0*/  LOP3.LUT R10, R5, 0x7fffffe0, RZ, 0xc0, !PT ;  /* 0x7fffffe0050a7812 */ /* 0x000fe400078ec0ff */
[----:B------:R-:W-:Y:S02]  /*01e0*/  LEA R11, R7, UR4, 0x2 ;  /* 0x00000004070b7c11 */ /* 0x000fe4000f8e10ff */
[----:B------:R-:W-:Y:S01]  /*01f0*/  LEA R4, R0, UR4, 0x2 ;  /* 0x0000000400047c11 */ /* 0x000fe2000f8e10ff */
[----:B------:R-:W-:Y:S01]  /*0200*/  IMAD.MOV R12, RZ, RZ, -R10 ;  /* 0x000000ffff0c7224 */ /* 0x000fe200078e0a0a */
[----:B------:R-:W-:-:S07]  /*0210*/  IADD3 R11, PT, PT, R11, 0x40, RZ ;  /* 0x000000400b0b7810 */ /* 0x000fce0007ffe0ff */
.L_x_14:
[----:B------:R-:W-:Y:S01]  /*0220*/  BAR.SYNC.DEFER_BLOCKING 0x0 ;  /* 0x0000000000007b1d */ /* 0x000fe20000010000 */
[----:B------:R-:W-:-:S04]  /*0230*/  IADD3 R12, PT, PT, R12, 0x20, RZ ;  /* 0x000000200c0c7810 */ /* 0x000fc80007ffe0ff */
[----:B------:R-:W-:Y:S01]  /*0240*/  ISETP.NE.AND P2, PT, R12, RZ, PT ;  /* 0x000000ff0c00720c */ /* 0x000fe20003f45270 */
[----:B------:R-:W-:Y:S04]  /*0250*/  LDS R5, [R11+-0x40] ;  /* 0xffffc0000b057984 */ /* 0x000fe80000000800 */
[----:B--2---:R-:W2:Y:S04]  /*0260*/  LDS R14, [R4] ;  /* 0x00000000040e7984 */ /* 0x004ea80000000800 */
[----:B0-----:R-:W0:Y:S01]  /*0270*/  LDS R13, [R6] ;  /* 0x00000000060d7984 */ /* 0x001e220000000800 */
[----:B--2---:R-:W-:-:S02]  /*0280*/  IMAD.IADD R16, R5, 0x1, R14 ;  /* 0x0000000105107824 */ /* 0x004fc400078e020e */
[----:B-1----:R-:W-:-:S03]  /*0290*/  IMAD.MOV.U32 R5, RZ, RZ, R9 ;  /* 0x000000ffff057224 */ /* 0x002fc600078e0009 */
[----:B0-----:R-:W-:Y:S02]  /*02a0*/  ISETP.GE.AND P1, PT, R16, R13, PT ;  /* 0x0000000d1000720c */ /* 0x001fe40003f26270 */
[C---:B------:R-:W-:Y:S01]  /*02b0*/  LEA R18, R5.reuse, R4, 0x2 ;  /* 0x0000000405127211 */ /* 0x040fe200078e10ff */
[----:B------:R-:W-:-:S04]  /*02c0*/  IMAD R4, R5, 0x80, R4 ;  /* 0x0000008005047824 */ /* 0x000fc800078e0204 */
[----:B------:R-:W-:-:S06]  /*02d0*/  IMAD R20, R5, 0x4, R18 ;  /* 0x0000000405147824 */ /* 0x000fcc00078e0212 */
[----:B------:R-:W-:Y:S01]  /*02e0*/  @!P1 STS [R6], R16 ;  /* 0x0000001006009388 */ /* 0x000fe20000000800 */
[----:B------:R-:W-:Y:S06]  /*02f0*/  BAR.SYNC.DEFER_BLOCKING 0x0 ;  /* 0x0000000000007b1d */ /* 0x000fec0000010000 */
[----:B------:R-:W-:Y:S04]  /*0300*/  LDS R13, [R11+-0x3c] ;  /* 0xffffc4000b0d7984 */ /* 0x000fe80000000800 */
[----:B------:R0:W1:Y:S04]  /*0310*/  LDS R14, [R18] ;  /* 0x00000000120e7984 */ /* 0x0000680000000800 */
[----:B------:R-:W2:Y:S01]  /*0320*/  LDS R15, [R6] ;  /* 0x00000000060f7984 */ /* 0x000ea20000000800 */
[----:B0-----:R-:W-:Y:S01]  /*0330*/  LEA R18, R5, R20, 0x2 ;  /* 0x0000001405127211 */ /* 0x001fe200078e10ff */
        /* <DEDUP_REMOVED lines=127> */
[----:B0-----:R-:W-:Y:S01]  /*0b30*/  LEA R18, R5, R20, 0x2 ;  /* 0x0000001405127211 */ /* 0x001fe200078e10ff */
        /* <DEDUP_REMOVED lines=102> */
[----:B0-----:R-:W-:-:S04]  /*11a0*/  IADD3 R16, PT, PT, R13, R14, RZ ;  /* 0x0000000e0d107210 */ /* 0x001fc80007ffe0ff */
[----:B-1----:R-:W-:Y:S01]  /*11b0*/  ISETP.GE.AND P1, PT, R16, R15, PT ;  /* 0x0000000f1000720c */ /* 0x002fe20003f26270 */
[----:B------:R-:W-:-:S12]  /*11c0*/  IMAD R15, R5, 0x4, R20 ;  /* 0x00000004050f7824 */ /* 0x000fd800078e0214 */
[----:B------:R-:W-:Y:S01]  /*11d0*/  @!P1 STS [R6], R16 ;  /* 0x0000001006009388 */ /* 0x000fe20000000800 */
[----:B------:R-:W-:Y:S06]  /*11e0*/  BAR.SYNC.DEFER_BLOCKING 0x0 ;  /* 0x0000000000007b1d */ /* 0x000fec0000010000 */
[----:B------:R-:W-:Y:S04]  /*11f0*/  LDS R15, [R15] ;  /* 0x000000000f0f7984 */ /* 0x000fe80000000800 */
[----:B------:R0:W1:Y:S04]  /*1200*/  LDS R14, [R11+0x3c] ;  /* 0x00003c000b0e7984 */ /* 0x0000680000000800 */
[----:B------:R-:W2:Y:S01]  /*1210*/  LDS R13, [R6] ;  /* 0x00000000060d7984 */ /* 0x000ea20000000800 */
[----:B0-----:R-:W-:Y:S01]  /*1220*/  IADD3 R11, PT, PT, R11, 0x80, RZ ;  /* 0x000000800b0b7810 */ /* 0x001fe20007ffe0ff */
[----:B-1----:R-:W-:-:S05]  /*1230*/  IMAD.IADD R14, R14, 0x1, R15 ;  /* 0x000000010e0e7824 */ /* 0x002fca00078e020f */
[----:B--2---:R-:W-:-:S13]  /*1240*/  ISETP.GE.AND P1, PT, R14, R13, PT ;  /* 0x0000000d0e00720c */ /* 0x004fda0003f26270 */
[----:B------:R2:W-:Y:S01]  /*1250*/  @!P1 STS [R6], R14 ;  /* 0x0000000e06009388 */ /* 0x0005e20000000800 */
[----:B------:R-:W-:Y:S01]  /*1260*/  @!P1 IMAD.MOV.U32 R13, RZ, RZ, R14 ;  /* 0x000000ffff0d9224 */ /* 0x000fe200078e000e */
[----:B------:R-:W-:Y:S06]  /*1270*/  @P2 BRA `(.L_x_14) ;  /* 0xffffffec00e82947 */ /* 0x000fec000383ffff */
.L_x_13:
[----:B------:R-:W-:Y:S05]  /*1280*/  @!P0 BRA `(.L_x_12) ;  /* 0x00000000004c8947 */ /* 0x000fea0003800000 */
[----:B------:R-:W1:Y:S01]  /*1290*/  LDC R9, c[0x3][0x8] ;  /* 0x00c00200ff097b82 */ /* 0x000e620000000800 */
[----:B------:R-:W-:Y:S02]  /*12a0*/  IMAD R0, R10, R5, R0 ;  /* 0x000000050a007224 */ /* 0x000fe400078e0200 */
[----:B------:R-:W-:Y:S02]  /*12b0*/  IMAD.IADD R7, R7, 0x1, R10 ;  /* 0x0000000107077824 */ /* 0x000fe400078e020a */
[----:B------:R-:W-:Y:S01]  /*12c0*/  IMAD.MOV R8, RZ, RZ, -R8 ;  /* 0x000000ffff087224 */ /* 0x000fe200078e0a08 */
[----:B------:R-:W-:Y:S02]  /*12d0*/  LEA R0, R0, UR4, 0x2 ;  /* 0x0000000400007c11 */ /* 0x000fe4000f8e10ff */
[----:B------:R-:W-:-:S07]  /*12e0*/  LEA R7, R7, UR4, 0x2 ;  /* 0x0000000407077c11 */ /* 0x000fce000f8e10ff */
.L_x_15:
[----:B------:R-:W-:Y:S01]  /*12f0*/  BAR.SYNC.DEFER_BLOCKING 0x0 ;  /* 0x0000000000007b1d */ /* 0x000fe20000010000 */
[----:B------:R-:W-:-:S05]  /*1300*/  VIADD R8, R8, 0x1 ;  /* 0x0000000108087836 */ /* 0x000fca0000000000 */
[----:B------:R-:W-:Y:S01]  /*1310*/  ISETP.NE.AND P1, PT, R8, RZ, PT ;  /* 0x000000ff0800720c */ /* 0x000fe20003f25270 */
[----:B---3--:R3:W-:Y:S04]  /*1320*/  LDS R4, [R7] ;  /* 0x0000000007047984 */ /* 0x0087e80000000800 */
[----:B------:R1:W4:Y:S04]  /*1330*/  LDS R5, [R0] ;  /* 0x0000000000057984 */ /* 0x0003280000000800 */
[----:B0-----:R-:W0:Y:S01]  /*1340*/  LDS R13, [R6] ;  /* 0x00000000060d7984 */ /* 0x001e220000000800 */
[----:B---3--:R-:W-:Y:S01]  /*1350*/  IADD3 R7, PT, PT, R7, 0x4, RZ ;  /* 0x0000000407077810 */ /* 0x008fe20007ffe0ff */
[----:B-1----:R-:W-:Y:S01]  /*1360*/  IMAD R0, R9, 0x4, R0 ;  /* 0x0000000409007824 */ /* 0x002fe200078e0200 */
[----:B----4-:R-:W-:-:S04]  /*1370*/  IADD3 R4, PT, PT, R4, R5, RZ ;  /* 0x0000000504047210 */ /* 0x010fc80007ffe0ff */
[----:B0-----:R-:W-:-:S13]  /*1380*/  ISETP.GE.AND P0, PT, R4, R13, PT ;  /* 0x0000000d0400720c */ /* 0x001fda0003f06270 */
[----:B------:R3:W-:Y:S01]  /*1390*/  @!P0 STS [R6], R4 ;  /* 0x0000000406008388 */ /* 0x0007e20000000800 */
[----:B------:R-:W-:Y:S01]  /*13a0*/  @!P0 IMAD.MOV.U32 R13, RZ, RZ, R4 ;  /* 0x000000ffff0d8224 */ /* 0x000fe200078e0004 */
[----:B------:R-:W-:Y:S06]  /*13b0*/  @P1 BRA `(.L_x_15) ;  /* 0xfffffffc00cc1947 */ /* 0x000fec000383ffff */
.L_x_12:
[----:B------:R-:W-:Y:S01]  /*13c0*/  STG.E desc[UR6][R2.64], R13 ;  /* 0x0000000d02007986 */ /* 0x000fe2000c101906 */
[----:B------:R-:W-:Y:S05]  /*13d0*/  EXIT ;  /* 0x000000000000794d */ /* 0x000fea0003800000 */
.L_x_16:
        /* <DEDUP_REMOVED lines=10> */
.L_x_19:


//--------------------- .nv.shared._Z6phase3Pii   --------------------------
	.section	.nv.shared._Z6phase3Pii,"aw",@nobits
	.sectionflags	@""
	.align	16
	.zero		1024


//--------------------- .nv.shared.reserved.0     --------------------------
	.section	.nv.shared.reserved.0,"aw",@nobits
	.weak		__nv_reservedSMEM_offset_0_alias
	.size		__nv_reservedSMEM_offset_0_alias, 0, 64
	.other		__nv_reservedSMEM_offset_0_alias,@"STO_CUDA_RESERVED_SHARED STV_DEFAULT"
__nv_reservedSMEM_offset_0_alias:
	.zero		0
	.zero		64


//--------------------- .nv.shared._Z6phase2Pii   --------------------------
	.section	.nv.shared._Z6phase2Pii,"aw",@nobits
	.sectionflags	@""
	.align	16
	.zero		1024


//--------------------- .nv.shared._Z6phase1Pii   --------------------------
	.section	.nv.shared._Z6phase1Pii,"aw",@nobits
	.sectionflags	@""
	.align	16
	.zero		1024


//--------------------- .nv.constant0._Z6phase3Pii --------------------------
	.section	.nv.constant0._Z6phase3Pii,"a",@progbits
	.sectionflags	@""
	.align	4
.nv.constant0._Z6phase3Pii:
	.zero		908


//--------------------- .nv.constant0._Z6phase2Pii --------------------------
	.section	.nv.constant0._Z6phase2Pii,"a",@progbits
	.sectionflags	@""
	.align	4
.nv.constant0._Z6phase2Pii:
	.zero		908


//--------------------- .nv.constant0._Z6phase1Pii --------------------------
	.section	.nv.constant0._Z6phase1Pii,"a",@progbits
	.sectionflags	@""
	.align	4
.nv.constant0._Z6phase1Pii:
	.zero		908


//--------------------- SYMBOLS --------------------------

	.type		.nv.reservedSmem.offset0,@object
	.size		.nv.reservedSmem.offset0,0x4
	.type		.nv.reservedSmem.cap,@object
	.size		.nv.reservedSmem.cap,0x4
